//
// Generated by NVIDIA NVVM Compiler
//
// Compiler Build ID: CL-36424714
// Cuda compilation tools, release 13.0, V13.0.88
// Based on NVVM 20.0.0
//

.version 9.0
.target sm_100
.address_size 64

	// .globl	_Z10computeDFTP6MatrixP10FreqMatrixii

.visible .entry _Z10computeDFTP6MatrixP10FreqMatrixii(
	.param .u64 .ptr .align 1 _Z10computeDFTP6MatrixP10FreqMatrixii_param_0,
	.param .u64 .ptr .align 1 _Z10computeDFTP6MatrixP10FreqMatrixii_param_1,
	.param .u32 _Z10computeDFTP6MatrixP10FreqMatrixii_param_2,
	.param .u32 _Z10computeDFTP6MatrixP10FreqMatrixii_param_3
)
{
	.reg .pred 	%p<11>;
	.reg .b32 	%r<79>;
	.reg .b64 	%rd<23>;
	.reg .b64 	%fd<212>;

	ld.param.u64 	%rd7, [_Z10computeDFTP6MatrixP10FreqMatrixii_param_0];
	ld.param.u64 	%rd6, [_Z10computeDFTP6MatrixP10FreqMatrixii_param_1];
	ld.param.u32 	%r39, [_Z10computeDFTP6MatrixP10FreqMatrixii_param_2];
	ld.param.u32 	%r40, [_Z10computeDFTP6MatrixP10FreqMatrixii_param_3];
	cvta.to.global.u64 	%rd1, %rd7;
	mov.u32 	%r41, %ctaid.x;
	mov.u32 	%r42, %ntid.x;
	mov.u32 	%r43, %tid.x;
	mad.lo.s32 	%r1, %r41, %r42, %r43;
	mov.u32 	%r44, %ctaid.y;
	mov.u32 	%r45, %ntid.y;
	mov.u32 	%r46, %tid.y;
	mad.lo.s32 	%r47, %r44, %r45, %r46;
	ld.global.u32 	%r48, [%rd1];
	max.s32 	%r49, %r1, %r47;
	setp.ge.s32 	%p1, %r49, %r48;
	@%p1 bra 	$L__BB0_15;
	cvt.rn.f64.u32 	%fd1, %r48;
	and.b32  	%r4, %r48, 7;
	and.b32  	%r51, %r48, 2147483640;
	neg.s32 	%r5, %r51;
	shl.b32 	%r6, %r40, 3;
	mul.lo.s32 	%r7, %r40, 7;
	mul.lo.s32 	%r8, %r40, 6;
	mul.lo.s32 	%r9, %r40, 5;
	shl.b32 	%r10, %r40, 2;
	mul.lo.s32 	%r11, %r40, 3;
	shl.b32 	%r12, %r40, 1;
	mov.f64 	%fd210, 0d0000000000000000;
	mov.b32 	%r66, 0;
	mov.f64 	%fd211, %fd210;
$L__BB0_2:
	setp.lt.u32 	%p2, %r48, 8;
	mul.lo.s32 	%r53, %r66, %r39;
	cvt.rn.f64.s32 	%fd31, %r53;
	div.rn.f64 	%fd32, %fd31, %fd1;
	mul.f64 	%fd4, %fd32, 0d401921FB54442D18;
	mov.b32 	%r77, 0;
	@%p2 bra 	$L__BB0_5;
	mul.wide.u32 	%rd8, %r66, 4096;
	add.s64 	%rd9, %rd1, %rd8;
	add.s64 	%rd22, %rd9, 32;
	mov.b32 	%r74, 0;
	mov.u32 	%r67, %r40;
	mov.u32 	%r68, %r12;
	mov.u32 	%r69, %r11;
	mov.u32 	%r70, %r10;
	mov.u32 	%r71, %r9;
	mov.u32 	%r72, %r8;
	mov.u32 	%r73, %r7;
	mov.u32 	%r75, %r5;
$L__BB0_4:
	.pragma "nounroll";
	and.b32  	%r77, %r48, 2147483640;
	cvt.rn.f64.s32 	%fd33, %r74;
	div.rn.f64 	%fd34, %fd33, %fd1;
	sub.f64 	%fd35, %fd34, %fd4;
	ld.global.f64 	%fd36, [%rd22+-24];
	mul.f64 	%fd37, %fd36, 0d0000000000000000;
	mul.f64 	%fd38, %fd35, 0d0000000000000000;
	sub.f64 	%fd39, %fd37, %fd38;
	fma.rn.f64 	%fd40, %fd36, %fd35, 0d0000000000000000;
	add.f64 	%fd41, %fd210, %fd39;
	add.f64 	%fd42, %fd211, %fd40;
	cvt.rn.f64.s32 	%fd43, %r67;
	div.rn.f64 	%fd44, %fd43, %fd1;
	sub.f64 	%fd45, %fd44, %fd4;
	ld.global.f64 	%fd46, [%rd22+-16];
	mul.f64 	%fd47, %fd46, 0d0000000000000000;
	mul.f64 	%fd48, %fd45, 0d0000000000000000;
	sub.f64 	%fd49, %fd47, %fd48;
	fma.rn.f64 	%fd50, %fd46, %fd45, 0d0000000000000000;
	add.f64 	%fd51, %fd41, %fd49;
	add.f64 	%fd52, %fd42, %fd50;
	cvt.rn.f64.s32 	%fd53, %r68;
	div.rn.f64 	%fd54, %fd53, %fd1;
	sub.f64 	%fd55, %fd54, %fd4;
	ld.global.f64 	%fd56, [%rd22+-8];
	mul.f64 	%fd57, %fd56, 0d0000000000000000;
	mul.f64 	%fd58, %fd55, 0d0000000000000000;
	sub.f64 	%fd59, %fd57, %fd58;
	fma.rn.f64 	%fd60, %fd56, %fd55, 0d0000000000000000;
	add.f64 	%fd61, %fd51, %fd59;
	add.f64 	%fd62, %fd52, %fd60;
	cvt.rn.f64.s32 	%fd63, %r69;
	div.rn.f64 	%fd64, %fd63, %fd1;
	sub.f64 	%fd65, %fd64, %fd4;
	ld.global.f64 	%fd66, [%rd22];
	mul.f64 	%fd67, %fd66, 0d0000000000000000;
	mul.f64 	%fd68, %fd65, 0d0000000000000000;
	sub.f64 	%fd69, %fd67, %fd68;
	fma.rn.f64 	%fd70, %fd66, %fd65, 0d0000000000000000;
	add.f64 	%fd71, %fd61, %fd69;
	add.f64 	%fd72, %fd62, %fd70;
	cvt.rn.f64.s32 	%fd73, %r70;
	div.rn.f64 	%fd74, %fd73, %fd1;
	sub.f64 	%fd75, %fd74, %fd4;
	ld.global.f64 	%fd76, [%rd22+8];
	mul.f64 	%fd77, %fd76, 0d0000000000000000;
	mul.f64 	%fd78, %fd75, 0d0000000000000000;
	sub.f64 	%fd79, %fd77, %fd78;
	fma.rn.f64 	%fd80, %fd76, %fd75, 0d0000000000000000;
	add.f64 	%fd81, %fd71, %fd79;
	add.f64 	%fd82, %fd72, %fd80;
	cvt.rn.f64.s32 	%fd83, %r71;
	div.rn.f64 	%fd84, %fd83, %fd1;
	sub.f64 	%fd85, %fd84, %fd4;
	ld.global.f64 	%fd86, [%rd22+16];
	mul.f64 	%fd87, %fd86, 0d0000000000000000;
	mul.f64 	%fd88, %fd85, 0d0000000000000000;
	sub.f64 	%fd89, %fd87, %fd88;
	fma.rn.f64 	%fd90, %fd86, %fd85, 0d0000000000000000;
	add.f64 	%fd91, %fd81, %fd89;
	add.f64 	%fd92, %fd82, %fd90;
	cvt.rn.f64.s32 	%fd93, %r72;
	div.rn.f64 	%fd94, %fd93, %fd1;
	sub.f64 	%fd95, %fd94, %fd4;
	ld.global.f64 	%fd96, [%rd22+24];
	mul.f64 	%fd97, %fd96, 0d0000000000000000;
	mul.f64 	%fd98, %fd95, 0d0000000000000000;
	sub.f64 	%fd99, %fd97, %fd98;
	fma.rn.f64 	%fd100, %fd96, %fd95, 0d0000000000000000;
	add.f64 	%fd101, %fd91, %fd99;
	add.f64 	%fd102, %fd92, %fd100;
	cvt.rn.f64.s32 	%fd103, %r73;
	div.rn.f64 	%fd104, %fd103, %fd1;
	sub.f64 	%fd105, %fd104, %fd4;
	ld.global.f64 	%fd106, [%rd22+32];
	mul.f64 	%fd107, %fd106, 0d0000000000000000;
	mul.f64 	%fd108, %fd105, 0d0000000000000000;
	sub.f64 	%fd109, %fd107, %fd108;
	fma.rn.f64 	%fd110, %fd106, %fd105, 0d0000000000000000;
	add.f64 	%fd210, %fd101, %fd109;
	add.f64 	%fd211, %fd102, %fd110;
	add.s32 	%r75, %r75, 8;
	add.s32 	%r74, %r74, %r6;
	add.s32 	%r73, %r73, %r6;
	add.s32 	%r72, %r72, %r6;
	add.s32 	%r71, %r71, %r6;
	add.s64 	%rd22, %rd22, 64;
	add.s32 	%r70, %r70, %r6;
	add.s32 	%r69, %r69, %r6;
	add.s32 	%r68, %r68, %r6;
	add.s32 	%r67, %r67, %r6;
	setp.ne.s32 	%p3, %r75, 0;
	@%p3 bra 	$L__BB0_4;
$L__BB0_5:
	setp.eq.s32 	%p4, %r4, 0;
	@%p4 bra 	$L__BB0_13;
	mul.wide.u32 	%rd10, %r66, 4096;
	add.s64 	%rd5, %rd1, %rd10;
	setp.lt.u32 	%p5, %r4, 4;
	@%p5 bra 	$L__BB0_8;
	mul.lo.s32 	%r55, %r77, %r40;
	cvt.rn.f64.s32 	%fd112, %r55;
	div.rn.f64 	%fd113, %fd112, %fd1;
	sub.f64 	%fd114, %fd113, %fd4;
	mul.wide.u32 	%rd11, %r77, 8;
	add.s64 	%rd12, %rd5, %rd11;
	ld.global.f64 	%fd115, [%rd12+8];
	mul.f64 	%fd116, %fd115, 0d0000000000000000;
	mul.f64 	%fd117, %fd114, 0d0000000000000000;
	sub.f64 	%fd118, %fd116, %fd117;
	fma.rn.f64 	%fd119, %fd115, %fd114, 0d0000000000000000;
	add.f64 	%fd120, %fd210, %fd118;
	add.f64 	%fd121, %fd211, %fd119;
	add.s32 	%r56, %r55, %r40;
	cvt.rn.f64.s32 	%fd122, %r56;
	div.rn.f64 	%fd123, %fd122, %fd1;
	sub.f64 	%fd124, %fd123, %fd4;
	ld.global.f64 	%fd125, [%rd12+16];
	mul.f64 	%fd126, %fd125, 0d0000000000000000;
	mul.f64 	%fd127, %fd124, 0d0000000000000000;
	sub.f64 	%fd128, %fd126, %fd127;
	fma.rn.f64 	%fd129, %fd125, %fd124, 0d0000000000000000;
	add.f64 	%fd130, %fd120, %fd128;
	add.f64 	%fd131, %fd121, %fd129;
	add.s32 	%r57, %r56, %r40;
	cvt.rn.f64.s32 	%fd132, %r57;
	div.rn.f64 	%fd133, %fd132, %fd1;
	sub.f64 	%fd134, %fd133, %fd4;
	ld.global.f64 	%fd135, [%rd12+24];
	mul.f64 	%fd136, %fd135, 0d0000000000000000;
	mul.f64 	%fd137, %fd134, 0d0000000000000000;
	sub.f64 	%fd138, %fd136, %fd137;
	fma.rn.f64 	%fd139, %fd135, %fd134, 0d0000000000000000;
	add.f64 	%fd140, %fd130, %fd138;
	add.f64 	%fd141, %fd131, %fd139;
	add.s32 	%r58, %r57, %r40;
	cvt.rn.f64.s32 	%fd142, %r58;
	div.rn.f64 	%fd143, %fd142, %fd1;
	sub.f64 	%fd144, %fd143, %fd4;
	ld.global.f64 	%fd145, [%rd12+32];
	mul.f64 	%fd146, %fd145, 0d0000000000000000;
	mul.f64 	%fd147, %fd144, 0d0000000000000000;
	sub.f64 	%fd148, %fd146, %fd147;
	fma.rn.f64 	%fd149, %fd145, %fd144, 0d0000000000000000;
	add.f64 	%fd210, %fd140, %fd148;
	add.f64 	%fd211, %fd141, %fd149;
	add.s32 	%r77, %r77, 4;
$L__BB0_8:
	and.b32  	%r59, %r48, 3;
	setp.eq.s32 	%p6, %r59, 0;
	@%p6 bra 	$L__BB0_13;
	setp.eq.s32 	%p7, %r59, 1;
	@%p7 bra 	$L__BB0_11;
	mul.lo.s32 	%r60, %r77, %r40;
	cvt.rn.f64.s32 	%fd151, %r60;
	div.rn.f64 	%fd152, %fd151, %fd1;
	sub.f64 	%fd153, %fd152, %fd4;
	mul.wide.u32 	%rd13, %r77, 8;
	add.s64 	%rd14, %rd5, %rd13;
	ld.global.f64 	%fd154, [%rd14+8];
	mul.f64 	%fd155, %fd154, 0d0000000000000000;
	mul.f64 	%fd156, %fd153, 0d0000000000000000;
	sub.f64 	%fd157, %fd155, %fd156;
	fma.rn.f64 	%fd158, %fd154, %fd153, 0d0000000000000000;
	add.f64 	%fd159, %fd210, %fd157;
	add.f64 	%fd160, %fd211, %fd158;
	add.s32 	%r61, %r60, %r40;
	cvt.rn.f64.s32 	%fd161, %r61;
	div.rn.f64 	%fd162, %fd161, %fd1;
	sub.f64 	%fd163, %fd162, %fd4;
	ld.global.f64 	%fd164, [%rd14+16];
	mul.f64 	%fd165, %fd164, 0d0000000000000000;
	mul.f64 	%fd166, %fd163, 0d0000000000000000;
	sub.f64 	%fd167, %fd165, %fd166;
	fma.rn.f64 	%fd168, %fd164, %fd163, 0d0000000000000000;
	add.f64 	%fd210, %fd159, %fd167;
	add.f64 	%fd211, %fd160, %fd168;
	add.s32 	%r77, %r77, 2;
$L__BB0_11:
	and.b32  	%r62, %r48, 1;
	setp.eq.b32 	%p8, %r62, 1;
	not.pred 	%p9, %p8;
	@%p9 bra 	$L__BB0_13;
	mul.lo.s32 	%r63, %r77, %r40;
	cvt.rn.f64.s32 	%fd169, %r63;
	div.rn.f64 	%fd170, %fd169, %fd1;
	sub.f64 	%fd171, %fd170, %fd4;
	mul.wide.u32 	%rd15, %r77, 8;
	add.s64 	%rd16, %rd5, %rd15;
	ld.global.f64 	%fd172, [%rd16+8];
	mul.f64 	%fd173, %fd172, 0d0000000000000000;
	mul.f64 	%fd174, %fd171, 0d0000000000000000;
	sub.f64 	%fd175, %fd173, %fd174;
	fma.rn.f64 	%fd176, %fd172, %fd171, 0d0000000000000000;
	add.f64 	%fd210, %fd210, %fd175;
	add.f64 	%fd211, %fd211, %fd176;
$L__BB0_13:
	add.s32 	%r66, %r66, 1;
	setp.ne.s32 	%p10, %r66, %r48;
	@%p10 bra 	$L__BB0_2;
	cvta.to.global.u64 	%rd17, %rd6;
	mul.wide.s32 	%rd18, %r1, 8192;
	add.s64 	%rd19, %rd17, %rd18;
	mul.wide.u32 	%rd20, %r47, 16;
	add.s64 	%rd21, %rd19, %rd20;
	mov.f64 	%fd177, 0d0000000000000000;
	st.global.v2.f64 	[%rd21+16], {%fd177, %fd177};
	ld.global.u32 	%r64, [%rd1];
	mul.lo.s32 	%r65, %r64, %r64;
	cvt.rn.f64.u32 	%fd178, %r65;
	rcp.rn.f64 	%fd179, %fd178;
	mul.f64 	%fd180, %fd210, %fd179;
	mul.f64 	%fd181, %fd211, %fd179;
	mul.f64 	%fd182, %fd179, %fd178;
	mul.f64 	%fd183, %fd179, 0d0000000000000000;
	mul.f64 	%fd184, %fd183, %fd183;
	fma.rn.f64 	%fd185, %fd182, %fd182, %fd184;
	rcp.rn.f64 	%fd186, %fd185;
	mul.f64 	%fd187, %fd181, %fd183;
	fma.rn.f64 	%fd188, %fd180, %fd182, %fd187;
	mul.f64 	%fd189, %fd188, %fd186;
	mul.f64 	%fd190, %fd181, %fd182;
	mul.f64 	%fd191, %fd180, %fd183;
	sub.f64 	%fd192, %fd190, %fd191;
	mul.f64 	%fd193, %fd192, %fd186;
	st.global.v2.f64 	[%rd21+16], {%fd189, %fd193};
$L__BB0_15:
	ret;

}


// ===== COMPILED SASS (sm_100) =====

	.target	sm_100

	.elftype	@"ET_EXEC"


//--------------------- .note.nv.tkinfo           --------------------------
	.section	.note.nv.tkinfo,"",@"SHT_NOTE"
	.sectionflags	@"SHF_NOTE_NV_TKINFO"
	.tkinfo
        /*0018*/ 	.word	0x00000002
        /*0030*/ 	.string	""
        /*0030*/ 	.string	"ptxas"
        /*0030*/ 	.string	"Cuda compilation tools, release 13.0, V13.0.88"
        /*0030*/ 	.string	"Build cuda_13.0.r13.0/compiler.36424714_0"
        /*0030*/ 	.string	"-arch sm_100 -m 64 "



//--------------------- .note.nv.cuinfo           --------------------------
	.section	.note.nv.cuinfo,"",@"SHT_NOTE"
	.sectionflags	@"SHF_NOTE_NV_CUINFO"
        /*0018*/ 	.short	0x0002
        /*001a*/ 	.short	0x0064
        /*001c*/ 	.short	0x0082
	.zero		2


//--------------------- .nv.info                  --------------------------
	.section	.nv.info,"",@"SHT_CUDA_INFO"
	.align	4


	//----- nvinfo : EIATTR_REGCOUNT
	.align		4
        /*0000*/ 	.byte	0x04, 0x2f
        /*0002*/ 	.short	(.L_1 - .L_0)
	.align		4
.L_0:
        /*0004*/ 	.word	index@(_Z10computeDFTP6MatrixP10FreqMatrixii)
        /*0008*/ 	.word	0x00000024


	//----- nvinfo : EIATTR_FRAME_SIZE
	.align		4
.L_1:
        /*000c*/ 	.byte	0x04, 0x11
        /*000e*/ 	.short	(.L_3 - .L_2)
	.align		4
.L_2:
        /*0010*/ 	.word	index@($__internal_1_$__cuda_sm20_div_rn_f64_full)
        /*0014*/ 	.word	0x00000000


	//----- nvinfo : EIATTR_FRAME_SIZE
	.align		4
.L_3:
        /*0018*/ 	.byte	0x04, 0x11
        /*001a*/ 	.short	(.L_5 - .L_4)
	.align		4
.L_4:
        /*001c*/ 	.word	index@($__internal_0_$__cuda_sm20_dblrcp_rn_slowpath_v3)
        /*0020*/ 	.word	0x00000000


	//----- nvinfo : EIATTR_FRAME_SIZE
	.align		4
.L_5:
        /*0024*/ 	.byte	0x04, 0x11
        /*0026*/ 	.short	(.L_7 - .L_6)
	.align		4
.L_6:
        /*0028*/ 	.word	index@(_Z10computeDFTP6MatrixP10FreqMatrixii)
        /*002c*/ 	.word	0x00000000


	//----- nvinfo : EIATTR_MIN_STACK_SIZE
	.align		4
.L_7:
        /*0030*/ 	.byte	0x04, 0x12
        /*0032*/ 	.short	(.L_9 - .L_8)
	.align		4
.L_8:
        /*0034*/ 	.word	index@(_Z10computeDFTP6MatrixP10FreqMatrixii)
        /*0038*/ 	.word	0x00000000
.L_9:


//--------------------- .nv.compat                --------------------------
	.section	.nv.compat,"",@"SHT_CUDA_COMPAT_INFO"
	.align	4
        /*0000*/ 	.byte	0x02, 0x09, 0x00, 0x00, 0x02, 0x02, 0x01, 0x00, 0x02, 0x05, 0x05, 0x00, 0x03, 0x07, 0x01, 0x01
        /*0010*/ 	.byte	0x02, 0x03, 0x00, 0x00, 0x02, 0x06, 0x01, 0x00, 0x04, 0x0b, 0x08, 0x00, 0x01, 0x00, 0x00, 0x00
        /*0020*/ 	.byte	0x00, 0x00, 0x00, 0x00


//--------------------- .nv.info._Z10computeDFTP6MatrixP10FreqMatrixii --------------------------
	.section	.nv.info._Z10computeDFTP6MatrixP10FreqMatrixii,"",@"SHT_CUDA_INFO"
	.sectionflags	@""
	.align	4


	//----- nvinfo : EIATTR_CUDA_API_VERSION
	.align		4
        /*0000*/ 	.byte	0x04, 0x37
        /*0002*/ 	.short	(.L_11 - .L_10)
.L_10:
        /*0004*/ 	.word	0x00000082


	//----- nvinfo : EIATTR_KPARAM_INFO
	.align		4
.L_11:
        /*0008*/ 	.byte	0x04, 0x17
        /*000a*/ 	.short	(.L_13 - .L_12)
.L_12:
        /*000c*/ 	.word	0x00000000
        /*0010*/ 	.short	0x0003
        /*0012*/ 	.short	0x0014
        /*0014*/ 	.byte	0x00, 0xf0, 0x11, 0x00


	//----- nvinfo : EIATTR_KPARAM_INFO
	.align		4
.L_13:
        /*0018*/ 	.byte	0x04, 0x17
        /*001a*/ 	.short	(.L_15 - .L_14)
.L_14:
        /*001c*/ 	.word	0x00000000
        /*0020*/ 	.short	0x0002
        /*0022*/ 	.short	0x0010
        /*0024*/ 	.byte	0x00, 0xf0, 0x11, 0x00


	//----- nvinfo : EIATTR_KPARAM_INFO
	.align		4
.L_15:
        /*0028*/ 	.byte	0x04, 0x17
        /*002a*/ 	.short	(.L_17 - .L_16)
.L_16:
        /*002c*/ 	.word	0x00000000
        /*0030*/ 	.short	0x0001
        /*0032*/ 	.short	0x0008
        /*0034*/ 	.byte	0x00, 0xf5, 0x21, 0x00


	//----- nvinfo : EIATTR_KPARAM_INFO
	.align		4
.L_17:
        /*0038*/ 	.byte	0x04, 0x17
        /*003a*/ 	.short	(.L_19 - .L_18)
.L_18:
        /*003c*/ 	.word	0x00000000
        /*0040*/ 	.short	0x0000
        /*0042*/ 	.short	0x0000
        /*0044*/ 	.byte	0x00, 0xf5, 0x21, 0x00


	//----- nvinfo : EIATTR_SPARSE_MMA_MASK
	.align		4
.L_19:
        /*0048*/ 	.byte	0x03, 0x50
        /*004a*/ 	.short	0x0000


	//----- nvinfo : EIATTR_MAXREG_COUNT
	.align		4
        /*004c*/ 	.byte	0x03, 0x1b
        /*004e*/ 	.short	0x00ff


	//----- nvinfo : EIATTR_MERCURY_ISA_VERSION
	.align		4
        /*0050*/ 	.byte	0x03, 0x5f
        /*0052*/ 	.short	0x0101


	//----- nvinfo : EIATTR_VRC_CTA_INIT_COUNT
	.align		4
        /*0054*/ 	.byte	0x02, 0x4a
	.zero		1
	.zero		1


	//----- nvinfo : EIATTR_EXIT_INSTR_OFFSETS
	.align		4
        /*0058*/ 	.byte	0x04, 0x1c
        /*005a*/ 	.short	(.L_21 - .L_20)


	//   ....[0]....
.L_20:
        /*005c*/ 	.word	0x000000f0


	//   ....[1]....
        /*0060*/ 	.word	0x00002800


	//----- nvinfo : EIATTR_CRS_STACK_SIZE
	.align		4
.L_21:
        /*0064*/ 	.byte	0x04, 0x1e
        /*0066*/ 	.short	(.L_23 - .L_22)
.L_22:
        /*0068*/ 	.word	0x00000000


	//----- nvinfo : EIATTR_CBANK_PARAM_SIZE
	.align		4
.L_23:
        /*006c*/ 	.byte	0x03, 0x19
        /*006e*/ 	.short	0x0018


	//----- nvinfo : EIATTR_PARAM_CBANK
	.align		4
        /*0070*/ 	.byte	0x04, 0x0a
        /*0072*/ 	.short	(.L_25 - .L_24)
	.align		4
.L_24:
        /*0074*/ 	.word	index@(.nv.constant0._Z10computeDFTP6MatrixP10FreqMatrixii)
        /*0078*/ 	.short	0x0380
        /*007a*/ 	.short	0x0018


	//----- nvinfo : EIATTR_SW_WAR
	.align		4
.L_25:
        /*007c*/ 	.byte	0x04, 0x36
        /*007e*/ 	.short	(.L_27 - .L_26)
.L_26:
        /*0080*/ 	.word	0x00000008
.L_27:


//--------------------- .nv.callgraph             --------------------------
	.section	.nv.callgraph,"",@"SHT_CUDA_CALLGRAPH"
	.align	4
	.sectionentsize	8
	.align		4
        /*0000*/ 	.word	0x00000000
	.align		4
        /*0004*/ 	.word	0xffffffff
	.align		4
        /*0008*/ 	.word	0x00000000
	.align		4
        /*000c*/ 	.word	0xfffffffe
	.align		4
        /*0010*/ 	.word	0x00000000
	.align		4
        /*0014*/ 	.word	0xfffffffd
	.align		4
        /*0018*/ 	.word	0x00000000
	.align		4
        /*001c*/ 	.word	0xfffffffc


//--------------------- .text._Z10computeDFTP6MatrixP10FreqMatrixii --------------------------
	.section	.text._Z10computeDFTP6MatrixP10FreqMatrixii,"ax",@progbits
	.align	128
        .global         _Z10computeDFTP6MatrixP10FreqMatrixii
        .type           _Z10computeDFTP6MatrixP10FreqMatrixii,@function
        .size           _Z10computeDFTP6MatrixP10FreqMatrixii,(.L_x_34 - _Z10computeDFTP6MatrixP10FreqMatrixii)
        .other          _Z10computeDFTP6MatrixP10FreqMatrixii,@"STO_CUDA_ENTRY STV_DEFAULT"
_Z10computeDFTP6MatrixP10FreqMatrixii:
.text._Z10computeDFTP6MatrixP10FreqMatrixii:
[----:B------:R-:W-:Y:S08]  /*0000*/  LDC R1, c[0x0][0x37c] ;  /* 0x0000df00ff017b82 */ /* 0x000ff00000000800 */
[----:B------:R-:W0:Y:S01]  /*0010*/  LDC.64 R2, c[0x0][0x380] ;  /* 0x0000e000ff027b82 */ /* 0x000e220000000a00 */
[----:B------:R-:W0:Y:S02]  /*0020*/  LDCU.64 UR22, c[0x0][0x358] ;  /* 0x00006b00ff1677ac */ /* 0x000e240008000a00 */
[----:B0-----:R-:W2:Y:S05]  /*0030*/  LDG.E R2, desc[UR22][R2.64] ;  /* 0x0000001602027981 */ /* 0x001eaa000c1e1900 */
[----:B------:R-:W0:Y:S01]  /*0040*/  S2UR UR4, SR_CTAID.X ;  /* 0x00000000000479c3 */ /* 0x000e220000002500 */
[----:B------:R-:W0:Y:S01]  /*0050*/  S2R R0, SR_TID.X ;  /* 0x0000000000007919 */ /* 0x000e220000002100 */
[----:B------:R-:W1:Y:S06]  /*0060*/  S2R R7, SR_TID.Y ;  /* 0x0000000000077919 */ /* 0x000e6c0000002200 */
[----:B------:R-:W0:Y:S08]  /*0070*/  LDC R5, c[0x0][0x360] ;  /* 0x0000d800ff057b82 */ /* 0x000e300000000800 */
[----:B------:R-:W1:Y:S08]  /*0080*/  S2UR UR5, SR_CTAID.Y ;  /* 0x00000000000579c3 */ /* 0x000e700000002600 */
[----:B------:R-:W1:Y:S01]  /*0090*/  LDC R4, c[0x0][0x364] ;  /* 0x0000d900ff047b82 */ /* 0x000e620000000800 */
[----:B0-----:R-:W-:-:S02]  /*00a0*/  IMAD R5, R5, UR4, R0 ;  /* 0x0000000405057c24 */ /* 0x001fc4000f8e0200 */
[----:B-1----:R-:W-:-:S05]  /*00b0*/  IMAD R0, R4, UR5, R7 ;  /* 0x0000000504007c24 */ /* 0x002fca000f8e0207 */
[----:B------:R-:W-:Y:S02]  /*00c0*/  VIMNMX R4, PT, PT, R5, R0, !PT ;  /* 0x0000000005047248 */ /* 0x000fe40007fe0100 */
[----:B--2---:R-:W-:-:S13]  /*00d0*/  R2UR UR21, R2 ;  /* 0x00000000021572ca */ /* 0x004fda00000e0000 */
[----:B------:R-:W-:-:S13]  /*00e0*/  ISETP.GE.AND P0, PT, R4, UR21, PT ;  /* 0x0000001504007c0c */ /* 0x000fda000bf06270 */
[----:B------:R-:W-:Y:S05]  /*00f0*/  @P0 EXIT ;  /* 0x000000000000094d */ /* 0x000fea0003800000 */
[----:B------:R-:W0:Y:S01]  /*0100*/  LDCU UR12, c[0x0][0x394] ;  /* 0x00007280ff0c77ac */ /* 0x000e220008000800 */
[----:B------:R-:W1:Y:S01]  /*0110*/  I2F.F64.U32 R14, UR21 ;  /* 0x00000015000e7d12 */ /* 0x000e620008201800 */
[----:B------:R-:W-:Y:S02]  /*0120*/  CS2R R22, SRZ ;  /* 0x0000000000167805 */ /* 0x000fe4000001ff00 */
[----:B------:R-:W-:Y:S01]  /*0130*/  CS2R R16, SRZ ;  /* 0x0000000000107805 */ /* 0x000fe2000001ff00 */
[----:B------:R-:W-:Y:S02]  /*0140*/  ULOP3.LUT UR13, UR21, 0x7ffffff8, URZ, 0xc0, !UPT ;  /* 0x7ffffff8150d7892 */ /* 0x000fe4000f8ec0ff */
[----:B------:R-:W-:Y:S02]  /*0150*/  ULOP3.LUT UR24, UR21, 0x7, URZ, 0xc0, !UPT ;  /* 0x0000000715187892 */ /* 0x000fe4000f8ec0ff */
[----:B------:R-:W-:Y:S01]  /*0160*/  UIADD3 UR13, UPT, UPT, -UR13, URZ, URZ ;  /* 0x000000ff0d0d7290 */ /* 0x000fe2000fffe1ff */
[----:B------:R-:W-:Y:S01]  /*0170*/  UMOV UR4, URZ ;  /* 0x000000ff00047c82 */ /* 0x000fe20008000000 */
[----:B0-----:R-:W-:-:S02]  /*0180*/  UIMAD UR7, UR12, 0x7, URZ ;  /* 0x000000070c0778a4 */ /* 0x001fc4000f8e02ff */
[----:B------:R-:W-:Y:S02]  /*0190*/  UIMAD UR8, UR12, 0x6, URZ ;  /* 0x000000060c0878a4 */ /* 0x000fe4000f8e02ff */
[----:B------:R-:W-:Y:S02]  /*01a0*/  UIMAD UR9, UR12, 0x5, URZ ;  /* 0x000000050c0978a4 */ /* 0x000fe4000f8e02ff */
[----:B------:R-:W-:Y:S02]  /*01b0*/  USHF.L.U32 UR10, UR12, 0x2, URZ ;  /* 0x000000020c0a7899 */ /* 0x000fe400080006ff */
[----:B------:R-:W-:Y:S02]  /*01c0*/  UIMAD UR11, UR12, 0x3, URZ ;  /* 0x000000030c0b78a4 */ /* 0x000fe4000f8e02ff */
[----:B-1----:R-:W-:-:S12]  /*01d0*/  USHF.L.U32 UR12, UR12, 0x1, URZ ;  /* 0x000000010c0c7899 */ /* 0x002fd800080006ff */
.L_x_21:
[----:B------:R-:W0:Y:S01]  /*01e0*/  MUFU.RCP64H R3, R15 ;  /* 0x0000000f00037308 */ /* 0x000e220000001800 */
[----:B------:R-:W-:Y:S01]  /*01f0*/  IMAD.MOV.U32 R2, RZ, RZ, 0x1 ;  /* 0x00000001ff027424 */ /* 0x000fe200078e00ff */
[----:B------:R-:W1:Y:S01]  /*0200*/  LDCU UR5, c[0x0][0x390] ;  /* 0x00007200ff0577ac */ /* 0x000e620008000800 */
[----:B------:R-:W-:-:S04]  /*0210*/  UISETP.GE.U32.AND UP0, UPT, UR21, 0x8, UPT ;  /* 0x000000081500788c */ /* 0x000fc8000bf06070 */
[----:B0-----:R-:W-:Y:S01]  /*0220*/  DFMA R6, -R14, R2, 1 ;  /* 0x3ff000000e06742b */ /* 0x001fe20000000102 */
[----:B-1----:R-:W-:-:S07]  /*0230*/  UIMAD UR5, UR4, UR5, URZ ;  /* 0x00000005040572a4 */ /* 0x002fce000f8e02ff */
[----:B------:R-:W-:Y:S02]  /*0240*/  DFMA R6, R6, R6, R6 ;  /* 0x000000060606722b */ /* 0x000fe40000000006 */
[----:B------:R-:W0:Y:S06]  /*0250*/  I2F.F64 R10, UR5 ;  /* 0x00000005000a7d12 */ /* 0x000e2c0008201c00 */
[----:B------:R-:W-:-:S08]  /*0260*/  DFMA R6, R2, R6, R2 ;  /* 0x000000060206722b */ /* 0x000fd00000000002 */
[----:B------:R-:W-:Y:S01]  /*0270*/  DFMA R2, -R14, R6, 1 ;  /* 0x3ff000000e02742b */ /* 0x000fe20000000106 */
[----:B0-----:R-:W-:-:S07]  /*0280*/  FSETP.GEU.AND P1, PT, |R11|, 6.5827683646048100446e-37, PT ;  /* 0x036000000b00780b */ /* 0x001fce0003f2e200 */
[----:B------:R-:W-:-:S08]  /*0290*/  DFMA R2, R6, R2, R6 ;  /* 0x000000020602722b */ /* 0x000fd00000000006 */
[----:B------:R-:W-:-:S08]  /*02a0*/  DMUL R6, R10, R2 ;  /* 0x000000020a067228 */ /* 0x000fd00000000000 */
[----:B------:R-:W-:-:S08]  /*02b0*/  DFMA R8, -R14, R6, R10 ;  /* 0x000000060e08722b */ /* 0x000fd0000000010a */
[----:B------:R-:W-:-:S10]  /*02c0*/  DFMA R2, R2, R8, R6 ;  /* 0x000000080202722b */ /* 0x000fd40000000006 */
[----:B------:R-:W-:-:S05]  /*02d0*/  FFMA R4, RZ, R15, R3 ;  /* 0x0000000fff047223 */ /* 0x000fca0000000003 */
[----:B------:R-:W-:-:S13]  /*02e0*/  FSETP.GT.AND P0, PT, |R4|, 1.469367938527859385e-39, PT ;  /* 0x001000000400780b */ /* 0x000fda0003f04200 */
[----:B------:R-:W-:Y:S05]  /*02f0*/  @P0 BRA P1, `(.L_x_0) ;  /* 0x0000000000200947 */ /* 0x000fea0000800000 */
[----:B------:R-:W-:Y:S01]  /*0300*/  IMAD.MOV.U32 R6, RZ, RZ, R10 ;  /* 0x000000ffff067224 */ /* 0x000fe200078e000a */
[----:B------:R-:W-:Y:S01]  /*0310*/  MOV R21, R15 ;  /* 0x0000000f00157202 */ /* 0x000fe20000000f00 */
[----:B------:R-:W-:Y:S01]  /*0320*/  IMAD.MOV.U32 R7, RZ, RZ, R11 ;  /* 0x000000ffff077224 */ /* 0x000fe200078e000b */
[----:B------:R-:W-:Y:S01]  /*0330*/  MOV R4, 0x360 ;  /* 0x0000036000047802 */ /* 0x000fe20000000f00 */
[----:B------:R-:W-:-:S07]  /*0340*/  IMAD.MOV.U32 R20, RZ, RZ, R14 ;  /* 0x000000ffff147224 */ /* 0x000fce00078e000e */
[----:B------:R-:W-:Y:S05]  /*0350*/  CALL.REL.NOINC `($__internal_1_$__cuda_sm20_div_rn_f64_full) ;  /* 0x0000002400cc7944 */ /* 0x000fea0003c00000 */
[----:B------:R-:W-:Y:S02]  /*0360*/  IMAD.MOV.U32 R2, RZ, RZ, R6 ;  /* 0x000000ffff027224 */ /* 0x000fe400078e0006 */
[----:B------:R-:W-:-:S07]  /*0370*/  IMAD.MOV.U32 R3, RZ, RZ, R7 ;  /* 0x000000ffff037224 */ /* 0x000fce00078e0007 */
.L_x_0:
[----:B------:R-:W-:Y:S01]  /*0380*/  UMOV UR5, URZ ;  /* 0x000000ff00057c82 */ /* 0x000fe20008000000 */
[----:B------:R-:W-:Y:S05]  /*0390*/  BRA.U !UP0, `(.L_x_1) ;  /* 0x0000001108387547 */ /* 0x000fea000b800000 */
[----:B------:R-:W0:Y:S01]  /*03a0*/  LDCU.64 UR14, c[0x0][0x380] ;  /* 0x00007000ff0e77ac */ /* 0x000e220008000a00 */
[----:B------:R-:W1:Y:S01]  /*03b0*/  LDCU UR25, c[0x0][0x394] ;  /* 0x00007280ff1977ac */ /* 0x000e620008000800 */
[----:B------:R-:W2:Y:S01]  /*03c0*/  LDCU UR28, c[0x0][0x394] ;  /* 0x00007280ff1c77ac */ /* 0x000ea20008000800 */
[----:B------:R-:W-:Y:S01]  /*03d0*/  UMOV UR6, URZ ;  /* 0x000000ff00067c82 */ /* 0x000fe20008000000 */
[----:B------:R-:W-:Y:S01]  /*03e0*/  UMOV UR16, UR10 ;  /* 0x0000000a00107c82 */ /* 0x000fe20008000000 */
[----:B------:R-:W-:Y:S01]  /*03f0*/  UMOV UR17, UR9 ;  /* 0x0000000900117c82 */ /* 0x000fe20008000000 */
[----:B------:R-:W-:Y:S01]  /*0400*/  UMOV UR18, UR8 ;  /* 0x0000000800127c82 */ /* 0x000fe20008000000 */
[----:B------:R-:W-:Y:S01]  /*0410*/  UMOV UR20, UR13 ;  /* 0x0000000d00147c82 */ /* 0x000fe20008000000 */
[----:B0-----:R-:W-:-:S04]  /*0420*/  UIMAD.WIDE.U32 UR14, UR4, 0x1000, UR14 ;  /* 0x00001000040e78a5 */ /* 0x001fc8000f8e000e */
[----:B------:R-:W-:-:S03]  /*0430*/  UIADD3 UR19, UP0, UPT, UR14, 0x20, URZ ;  /* 0x000000200e137890 */ /* 0x000fc6000ff1e0ff */
[----:B------:R-:W-:Y:S01]  /*0440*/  UMOV UR14, UR12 ;  /* 0x0000000c000e7c82 */ /* 0x000fe20008000000 */
[----:B------:R-:W-:Y:S02]  /*0450*/  UIADD3.X UR5, UPT, UPT, URZ, UR15, URZ, UP0, !UPT ;  /* 0x0000000fff057290 */ /* 0x000fe400087fe4ff */
[----:B------:R-:W-:Y:S01]  /*0460*/  IMAD.U32 R12, RZ, RZ, UR19 ;  /* 0x00000013ff0c7e24 */ /* 0x000fe2000f8e00ff */
[----:B------:R-:W-:Y:S01]  /*0470*/  UMOV UR15, UR11 ;  /* 0x0000000b000f7c82 */ /* 0x000fe20008000000 */
[----:B------:R-:W-:Y:S02]  /*0480*/  UMOV UR19, UR7 ;  /* 0x0000000700137c82 */ /* 0x000fe40008000000 */
[----:B-12---:R-:W-:-:S07]  /*0490*/  IMAD.U32 R13, RZ, RZ, UR5 ;  /* 0x00000005ff0d7e24 */ /* 0x006fce000f8e00ff */
.L_x_10:
[----:B------:R-:W0:Y:S01]  /*04a0*/  MUFU.RCP64H R7, R15 ;  /* 0x0000000f00077308 */ /* 0x000e220000001800 */
[----:B------:R-:W-:Y:S01]  /*04b0*/  HFMA2 R6, -RZ, RZ, 0, 5.9604644775390625e-08 ;  /* 0x00000001ff067431 */ /* 0x000fe200000001ff */
[----:B------:R-:W-:-:S06]  /*04c0*/  ULOP3.LUT UR5, UR21, 0x7ffffff8, URZ, 0xc0, !UPT ;  /* 0x7ffffff815057892 */ /* 0x000fcc000f8ec0ff */
[----:B------:R-:W1:Y:S01]  /*04d0*/  I2F.F64 R10, UR6 ;  /* 0x00000006000a7d12 */ /* 0x000e620008201c00 */
[----:B0-----:R-:W-:Y:S01]  /*04e0*/  DFMA R8, -R14, R6, 1 ;  /* 0x3ff000000e08742b */ /* 0x001fe20000000106 */
[----:B-1----:R-:W-:-:S07]  /*04f0*/  FSETP.GEU.AND P1, PT, |R11|, 6.5827683646048100446e-37, PT ;  /* 0x036000000b00780b */ /* 0x002fce0003f2e200 */
[----:B------:R-:W-:-:S08]  /*0500*/  DFMA R8, R8, R8, R8 ;  /* 0x000000080808722b */ /* 0x000fd00000000008 */
[----:B------:R-:W-:-:S08]  /*0510*/  DFMA R8, R6, R8, R6 ;  /* 0x000000080608722b */ /* 0x000fd00000000006 */
[----:B------:R-:W-:-:S08]  /*0520*/  DFMA R6, -R14, R8, 1 ;  /* 0x3ff000000e06742b */ /* 0x000fd00000000108 */
        /* <DEDUP_REMOVED lines=8> */
[----:B------:R-:W-:Y:S01]  /*05b0*/  MOV R4, 0x600 ;  /* 0x0000060000047802 */ /* 0x000fe20000000f00 */
[----:B------:R-:W-:Y:S02]  /*05c0*/  IMAD.MOV.U32 R7, RZ, RZ, R11 ;  /* 0x000000ffff077224 */ /* 0x000fe400078e000b */
[----:B------:R-:W-:Y:S02]  /*05d0*/  IMAD.MOV.U32 R20, RZ, RZ, R14 ;  /* 0x000000ffff147224 */ /* 0x000fe400078e000e */
[----:B------:R-:W-:-:S07]  /*05e0*/  IMAD.MOV.U32 R21, RZ, RZ, R15 ;  /* 0x000000ffff157224 */ /* 0x000fce00078e000f */
[----:B------:R-:W-:Y:S05]  /*05f0*/  CALL.REL.NOINC `($__internal_1_$__cuda_sm20_div_rn_f64_full) ;  /* 0x0000002400247944 */ /* 0x000fea0003c00000 */
.L_x_2:
[----:B------:R-:W2:Y:S01]  /*0600*/  LDG.E.64 R10, desc[UR22][R12.64+-0x18] ;  /* 0xffffe8160c0a7981 */ /* 0x000ea2000c1e1b00 */
[----:B------:R-:W0:Y:S01]  /*0610*/  MUFU.RCP64H R9, R15 ;  /* 0x0000000f00097308 */ /* 0x000e220000001800 */
[----:B------:R-:W-:Y:S01]  /*0620*/  MOV R8, 0x1 ;  /* 0x0000000100087802 */ /* 0x000fe20000000f00 */
[----:B------:R-:W-:Y:S01]  /*0630*/  UMOV UR26, 0x54442d18 ;  /* 0x54442d18001a7882 */ /* 0x000fe20000000000 */
[----:B------:R-:W-:-:S04]  /*0640*/  UMOV UR27, 0x401921fb ;  /* 0x401921fb001b7882 */ /* 0x000fc80000000000 */
[----:B0-----:R-:W-:-:S08]  /*0650*/  DFMA R18, -R14, R8, 1 ;  /* 0x3ff000000e12742b */ /* 0x001fd00000000108 */
[----:B------:R-:W-:-:S08]  /*0660*/  DFMA R18, R18, R18, R18 ;  /* 0x000000121212722b */ /* 0x000fd00000000012 */
[----:B------:R-:W-:Y:S01]  /*0670*/  DFMA R18, R8, R18, R8 ;  /* 0x000000120812722b */ /* 0x000fe20000000008 */
[----:B------:R-:W0:Y:S07]  /*0680*/  I2F.F64 R8, UR25 ;  /* 0x0000001900087d12 */ /* 0x000e2e0008201c00 */
[----:B------:R-:W-:-:S08]  /*0690*/  DFMA R20, -R14, R18, 1 ;  /* 0x3ff000000e14742b */ /* 0x000fd00000000112 */
[----:B------:R-:W-:Y:S01]  /*06a0*/  DFMA R26, R18, R20, R18 ;  /* 0x00000014121a722b */ /* 0x000fe20000000012 */
[----:B0-----:R-:W-:Y:S01]  /*06b0*/  FSETP.GEU.AND P1, PT, |R9|, 6.5827683646048100446e-37, PT ;  /* 0x036000000900780b */ /* 0x001fe20003f2e200 */
[----:B------:R-:W-:-:S06]  /*06c0*/  DFMA R18, R2, -UR26, R6 ;  /* 0x8000001a02127c2b */ /* 0x000fcc0008000006 */
[----:B------:R-:W-:-:S08]  /*06d0*/  DMUL R20, R26, R8 ;  /* 0x000000081a147228 */ /* 0x000fd00000000000 */
[----:B------:R-:W-:-:S08]  /*06e0*/  DFMA R24, -R14, R20, R8 ;  /* 0x000000140e18722b */ /* 0x000fd00000000108 */
[----:B------:R-:W-:Y:S02]  /*06f0*/  DFMA R6, R26, R24, R20 ;  /* 0x000000181a06722b */ /* 0x000fe40000000014 */
[----:B------:R-:W-:-:S08]  /*0700*/  DMUL R20, RZ, R18 ;  /* 0x00000012ff147228 */ /* 0x000fd00000000000 */
[----:B------:R-:W-:-:S05]  /*0710*/  FFMA R4, RZ, R15, R7 ;  /* 0x0000000fff047223 */ /* 0x000fca0000000007 */
[----:B------:R-:W-:Y:S01]  /*0720*/  FSETP.GT.AND P0, PT, |R4|, 1.469367938527859385e-39, PT ;  /* 0x001000000400780b */ /* 0x000fe20003f04200 */
[-C--:B--2---:R-:W-:Y:S02]  /*0730*/  DFMA R18, R18, R10.reuse, RZ ;  /* 0x0000000a1212722b */ /* 0x084fe400000000ff */
[----:B------:R-:W-:-:S06]  /*0740*/  DFMA R20, RZ, R10, -R20 ;  /* 0x0000000aff14722b */ /* 0x000fcc0000000814 */
[----:B------:R-:W-:Y:S02]  /*0750*/  DADD R16, R18, R16 ;  /* 0x0000000012107229 */ /* 0x000fe40000000010 */
[----:B------:R-:W-:Y:S02]  /*0760*/  DADD R22, R20, R22 ;  /* 0x0000000014167229 */ /* 0x000fe40000000016 */
[----:B------:R-:W-:Y:S09]  /*0770*/  @P0 BRA P1, `(.L_x_3) ;  /* 0x0000000000180947 */ /* 0x000ff20000800000 */
[----:B------:R-:W-:Y:S01]  /*0780*/  IMAD.MOV.U32 R6, RZ, RZ, R8 ;  /* 0x000000ffff067224 */ /* 0x000fe200078e0008 */
[----:B------:R-:W-:Y:S01]  /*0790*/  MOV R4, 0x7e0 ;  /* 0x000007e000047802 */ /* 0x000fe20000000f00 */
[----:B------:R-:W-:Y:S02]  /*07a0*/  IMAD.MOV.U32 R7, RZ, RZ, R9 ;  /* 0x000000ffff077224 */ /* 0x000fe400078e0009 */
[----:B------:R-:W-:Y:S02]  /*07b0*/  IMAD.MOV.U32 R20, RZ, RZ, R14 ;  /* 0x000000ffff147224 */ /* 0x000fe400078e000e */
[----:B------:R-:W-:-:S07]  /*07c0*/  IMAD.MOV.U32 R21, RZ, RZ, R15 ;  /* 0x000000ffff157224 */ /* 0x000fce00078e000f */
[----:B------:R-:W-:Y:S05]  /*07d0*/  CALL.REL.NOINC `($__internal_1_$__cuda_sm20_div_rn_f64_full) ;  /* 0x0000002000ac7944 */ /* 0x000fea0003c00000 */
.L_x_3:
        /* <DEDUP_REMOVED lines=30> */
.L_x_4:
        /* <DEDUP_REMOVED lines=30> */
.L_x_5:
        /* <DEDUP_REMOVED lines=30> */
.L_x_6:
        /* <DEDUP_REMOVED lines=30> */
.L_x_7:
        /* <DEDUP_REMOVED lines=30> */
.L_x_8:
        /* <DEDUP_REMOVED lines=25> */
[----:B------:R-:W-:Y:S01]  /*12d0*/  MOV R21, R15 ;  /* 0x0000000f00157202 */ /* 0x000fe20000000f00 */
[----:B------:R-:W-:Y:S01]  /*12e0*/  IMAD.MOV.U32 R7, RZ, RZ, R9 ;  /* 0x000000ffff077224 */ /* 0x000fe200078e0009 */
[----:B------:R-:W-:Y:S01]  /*12f0*/  MOV R4, 0x1320 ;  /* 0x0000132000047802 */ /* 0x000fe20000000f00 */
[----:B------:R-:W-:-:S07]  /*1300*/  IMAD.MOV.U32 R20, RZ, RZ, R14 ;  /* 0x000000ffff147224 */ /* 0x000fce00078e000e */
[----:B------:R-:W-:Y:S05]  /*1310*/  CALL.REL.NOINC `($__internal_1_$__cuda_sm20_div_rn_f64_full) ;  /* 0x0000001400dc7944 */ /* 0x000fea0003c00000 */
.L_x_9:
[----:B------:R0:W2:Y:S01]  /*1320*/  LDG.E.64 R8, desc[UR22][R12.64+0x20] ;  /* 0x000020160c087981 */ /* 0x0000a2000c1e1b00 */
[----:B------:R-:W-:Y:S01]  /*1330*/  UMOV UR26, 0x54442d18 ;  /* 0x54442d18001a7882 */ /* 0x000fe20000000000 */
[----:B------:R-:W-:Y:S01]  /*1340*/  UMOV UR27, 0x401921fb ;  /* 0x401921fb001b7882 */ /* 0x000fe20000000000 */
[----:B------:R-:W-:Y:S01]  /*1350*/  UIADD3 UR20, UPT, UPT, UR20, 0x8, URZ ;  /* 0x0000000814147890 */ /* 0x000fe2000fffe0ff */
[----:B------:R-:W-:Y:S01]  /*1360*/  DFMA R6, R2, -UR26, R6 ;  /* 0x8000001a02067c2b */ /* 0x000fe20008000006 */
[----:B------:R-:W-:Y:S02]  /*1370*/  ULEA UR6, UR28, UR6, 0x3 ;  /* 0x000000061c067291 */ /* 0x000fe4000f8e18ff */
[----:B------:R-:W-:Y:S02]  /*1380*/  UISETP.NE.AND UP0, UPT, UR20, URZ, UPT ;  /* 0x000000ff1400728c */ /* 0x000fe4000bf05270 */
[----:B------:R-:W-:Y:S01]  /*1390*/  ULEA UR19, UR28, UR19, 0x3 ;  /* 0x000000131c137291 */ /* 0x000fe2000f8e18ff */
[----:B0-----:R-:W-:Y:S01]  /*13a0*/  IADD3 R12, P0, PT, R12, 0x40, RZ ;  /* 0x000000400c0c7810 */ /* 0x001fe20007f1e0ff */
[----:B------:R-:W-:Y:S01]  /*13b0*/  ULEA UR18, UR28, UR18, 0x3 ;  /* 0x000000121c127291 */ /* 0x000fe2000f8e18ff */
[----:B------:R-:W-:Y:S01]  /*13c0*/  DMUL R10, RZ, R6 ;  /* 0x00000006ff0a7228 */ /* 0x000fe20000000000 */
[----:B------:R-:W-:-:S02]  /*13d0*/  ULEA UR17, UR28, UR17, 0x3 ;  /* 0x000000111c117291 */ /* 0x000fc4000f8e18ff */
[----:B------:R-:W-:Y:S01]  /*13e0*/  IMAD.X R13, RZ, RZ, R13, P0 ;  /* 0x000000ffff0d7224 */ /* 0x000fe200000e060d */
[----:B------:R-:W-:Y:S02]  /*13f0*/  ULEA UR16, UR28, UR16, 0x3 ;  /* 0x000000101c107291 */ /* 0x000fe4000f8e18ff */
[----:B------:R-:W-:Y:S02]  /*1400*/  ULEA UR15, UR28, UR15, 0x3 ;  /* 0x0000000f1c0f7291 */ /* 0x000fe4000f8e18ff */
[----:B------:R-:W-:Y:S02]  /*1410*/  ULEA UR14, UR28, UR14, 0x3 ;  /* 0x0000000e1c0e7291 */ /* 0x000fe4000f8e18ff */
[----:B------:R-:W-:Y:S01]  /*1420*/  ULEA UR25, UR28, UR25, 0x3 ;  /* 0x000000191c197291 */ /* 0x000fe2000f8e18ff */
[-C--:B--2---:R-:W-:Y:S02]  /*1430*/  DFMA R6, R6, R8.reuse, RZ ;  /* 0x000000080606722b */ /* 0x084fe400000000ff */
[----:B------:R-:W-:-:S06]  /*1440*/  DFMA R10, RZ, R8, -R10 ;  /* 0x00000008ff0a722b */ /* 0x000fcc000000080a */
[----:B------:R-:W-:Y:S02]  /*1450*/  DADD R16, R16, R6 ;  /* 0x0000000010107229 */ /* 0x000fe40000000006 */
[----:B------:R-:W-:Y:S01]  /*1460*/  DADD R22, R22, R10 ;  /* 0x0000000016167229 */ /* 0x000fe2000000000a */
[----:B------:R-:W-:Y:S10]  /*1470*/  BRA.U UP0, `(.L_x_10) ;  /* 0xfffffff100087547 */ /* 0x000ff4000b83ffff */
.L_x_1:
[----:B------:R-:W-:-:S09]  /*1480*/  UISETP.NE.AND UP0, UPT, UR24, URZ, UPT ;  /* 0x000000ff1800728c */ /* 0x000fd2000bf05270 */
[----:B------:R-:W-:Y:S05]  /*1490*/  BRA.U !UP0, `(.L_x_11) ;  /* 0x0000000d08f87547 */ /* 0x000fea000b800000 */
[----:B------:R-:W0:Y:S01]  /*14a0*/  LDCU.64 UR14, c[0x0][0x380] ;  /* 0x00007000ff0e77ac */ /* 0x000e220008000a00 */
[----:B------:R-:W-:Y:S02]  /*14b0*/  UISETP.GE.U32.AND UP0, UPT, UR24, 0x4, UPT ;  /* 0x000000041800788c */ /* 0x000fe4000bf06070 */
[----:B0-----:R-:W-:-:S07]  /*14c0*/  UIMAD.WIDE.U32 UR14, UR4, 0x1000, UR14 ;  /* 0x00001000040e78a5 */ /* 0x001fce000f8e000e */
[----:B------:R-:W-:Y:S05]  /*14d0*/  BRA.U !UP0, `(.L_x_12) ;  /* 0x0000000908287547 */ /* 0x000fea000b800000 */
[----:B------:R-:W0:Y:S01]  /*14e0*/  MUFU.RCP64H R7, R15 ;  /* 0x0000000f00077308 */ /* 0x000e220000001800 */
[----:B------:R-:W-:Y:S01]  /*14f0*/  IMAD.MOV.U32 R6, RZ, RZ, 0x1 ;  /* 0x00000001ff067424 */ /* 0x000fe200078e00ff */
[----:B------:R-:W1:Y:S05]  /*1500*/  LDCU UR6, c[0x0][0x394] ;  /* 0x00007280ff0677ac */ /* 0x000e6a0008000800 */
        /* <DEDUP_REMOVED lines=20> */
.L_x_13:
[----:B------:R-:W-:Y:S01]  /*1650*/  UIMAD.WIDE.U32 UR18, UR5, 0x8, UR14 ;  /* 0x00000008051278a5 */ /* 0x000fe2000f8e000e */
[----:B------:R-:W0:Y:S01]  /*1660*/  MUFU.RCP64H R9, R15 ;  /* 0x0000000f00097308 */ /* 0x000e220000001800 */
[----:B------:R-:W1:Y:S04]  /*1670*/  LDCU UR16, c[0x0][0x394] ;  /* 0x00007280ff1077ac */ /* 0x000e680008000800 */
[----:B------:R-:W-:Y:S01]  /*1680*/  IMAD.U32 R10, RZ, RZ, UR18 ;  /* 0x00000012ff0a7e24 */ /* 0x000fe2000f8e00ff */
[----:B------:R-:W-:-:S06]  /*1690*/  MOV R11, UR19 ;  /* 0x00000013000b7c02 */ /* 0x000fcc0008000f00 */
[----:B------:R-:W2:Y:S01]  /*16a0*/  LDG.E.64 R10, desc[UR22][R10.64+0x8] ;  /* 0x000008160a0a7981 */ /* 0x000ea2000c1e1b00 */
[----:B------:R-:W-:Y:S01]  /*16b0*/  IMAD.MOV.U32 R8, RZ, RZ, 0x1 ;  /* 0x00000001ff087424 */ /* 0x000fe200078e00ff */
[----:B------:R-:W-:-:S05]  /*16c0*/  UMOV UR17, 0x401921fb ;  /* 0x401921fb00117882 */ /* 0x000fca0000000000 */
[----:B0-----:R-:W-:Y:S01]  /*16d0*/  DFMA R12, -R14, R8, 1 ;  /* 0x3ff000000e0c742b */ /* 0x001fe20000000108 */
[----:B-1----:R-:W-:-:S03]  /*16e0*/  UIADD3 UR6, UPT, UPT, UR6, UR16, URZ ;  /* 0x0000001006067290 */ /* 0x002fc6000fffe0ff */
[----:B------:R-:W-:-:S04]  /*16f0*/  UMOV UR16, 0x54442d18 ;  /* 0x54442d1800107882 */ /* 0x000fc80000000000 */
[----:B------:R-:W-:-:S08]  /*1700*/  DFMA R12, R12, R12, R12 ;  /* 0x0000000c0c0c722b */ /* 0x000fd0000000000c */
[----:B------:R-:W-:Y:S01]  /*1710*/  DFMA R12, R8, R12, R8 ;  /* 0x0000000c080c722b */ /* 0x000fe20000000008 */
[----:B------:R-:W0:Y:S07]  /*1720*/  I2F.F64 R8, UR6 ;  /* 0x0000000600087d12 */ /* 0x000e2e0008201c00 */
[----:B------:R-:W-:-:S08]  /*1730*/  DFMA R18, -R14, R12, 1 ;  /* 0x3ff000000e12742b */ /* 0x000fd0000000010c */
[----:B------:R-:W-:Y:S01]  /*1740*/  DFMA R24, R12, R18, R12 ;  /* 0x000000120c18722b */ /* 0x000fe2000000000c */
[----:B0-----:R-:W-:Y:S01]  /*1750*/  FSETP.GEU.AND P1, PT, |R9|, 6.5827683646048100446e-37, PT ;  /* 0x036000000900780b */ /* 0x001fe20003f2e200 */
[----:B------:R-:W-:-:S06]  /*1760*/  DFMA R12, R2, -UR16, R6 ;  /* 0x80000010020c7c2b */ /* 0x000fcc0008000006 */
[----:B------:R-:W-:Y:S02]  /*1770*/  DMUL R20, R24, R8 ;  /* 0x0000000818147228 */ /* 0x000fe40000000000 */
[----:B------:R-:W-:-:S06]  /*1780*/  DMUL R18, RZ, R12 ;  /* 0x0000000cff127228 */ /* 0x000fcc0000000000 */
[----:B------:R-:W-:-:S08]  /*1790*/  DFMA R6, -R14, R20, R8 ;  /* 0x000000140e06722b */ /* 0x000fd00000000108 */
[----:B------:R-:W-:-:S10]  /*17a0*/  DFMA R6, R24, R6, R20 ;  /* 0x000000061806722b */ /* 0x000fd40000000014 */
[----:B------:R-:W-:-:S05]  /*17b0*/  FFMA R4, RZ, R15, R7 ;  /* 0x0000000fff047223 */ /* 0x000fca0000000007 */
[----:B------:R-:W-:Y:S01]  /*17c0*/  FSETP.GT.AND P0, PT, |R4|, 1.469367938527859385e-39, PT ;  /* 0x001000000400780b */ /* 0x000fe20003f04200 */
[-C--:B--2---:R-:W-:Y:S02]  /*17d0*/  DFMA R18, RZ, R10.reuse, -R18 ;  /* 0x0000000aff12722b */ /* 0x084fe40000000812 */
[----:B------:R-:W-:-:S06]  /*17e0*/  DFMA R10, R12, R10, RZ ;  /* 0x0000000a0c0a722b */ /* 0x000fcc00000000ff */
        /* <DEDUP_REMOVED lines=9> */
.L_x_14:
[----:B------:R-:W-:Y:S02]  /*1880*/  IMAD.U32 R10, RZ, RZ, UR18 ;  /* 0x00000012ff0a7e24 */ /* 0x000fe4000f8e00ff */
[----:B------:R-:W-:Y:S01]  /*1890*/  IMAD.U32 R11, RZ, RZ, UR19 ;  /* 0x00000013ff0b7e24 */ /* 0x000fe2000f8e00ff */
[----:B------:R-:W0:Y:S01]  /*18a0*/  MUFU.RCP64H R9, R15 ;  /* 0x0000000f00097308 */ /* 0x000e220000001800 */
[----:B------:R-:W1:Y:S04]  /*18b0*/  LDCU UR16, c[0x0][0x394] ;  /* 0x00007280ff1077ac */ /* 0x000e680008000800 */
[----:B------:R-:W2:Y:S01]  /*18c0*/  LDG.E.64 R10, desc[UR22][R10.64+0x10] ;  /* 0x000010160a0a7981 */ /* 0x000ea2000c1e1b00 */
[----:B------:R-:W-:Y:S01]  /*18d0*/  MOV R8, 0x1 ;  /* 0x0000000100087802 */ /* 0x000fe20000000f00 */
        /* <DEDUP_REMOVED lines=28> */
.L_x_15:
[----:B------:R-:W-:Y:S02]  /*1aa0*/  IMAD.U32 R10, RZ, RZ, UR18 ;  /* 0x00000012ff0a7e24 */ /* 0x000fe4000f8e00ff */
[----:B------:R-:W-:Y:S01]  /*1ab0*/  IMAD.U32 R11, RZ, RZ, UR19 ;  /* 0x00000013ff0b7e24 */ /* 0x000fe2000f8e00ff */
[----:B------:R-:W0:Y:S01]  /*1ac0*/  MUFU.RCP64H R9, R15 ;  /* 0x0000000f00097308 */ /* 0x000e220000001800 */
[----:B------:R-:W1:Y:S04]  /*1ad0*/  LDCU UR16, c[0x0][0x394] ;  /* 0x00007280ff1077ac */ /* 0x000e680008000800 */
        /* <DEDUP_REMOVED lines=24> */
[----:B------:R-:W-:Y:S01]  /*1c60*/  MOV R6, R8 ;  /* 0x0000000800067202 */ /* 0x000fe20000000f00 */
[----:B------:R-:W-:Y:S01]  /*1c70*/  IMAD.MOV.U32 R7, RZ, RZ, R9 ;  /* 0x000000ffff077224 */ /* 0x000fe200078e0009 */
[----:B------:R-:W-:Y:S01]  /*1c80*/  MOV R4, 0x1cc0 ;  /* 0x00001cc000047802 */ /* 0x000fe20000000f00 */
[----:B------:R-:W-:Y:S02]  /*1c90*/  IMAD.MOV.U32 R20, RZ, RZ, R14 ;  /* 0x000000ffff147224 */ /* 0x000fe400078e000e */
[----:B------:R-:W-:-:S07]  /*1ca0*/  IMAD.MOV.U32 R21, RZ, RZ, R15 ;  /* 0x000000ffff157224 */ /* 0x000fce00078e000f */
[----:B------:R-:W-:Y:S05]  /*1cb0*/  CALL.REL.NOINC `($__internal_1_$__cuda_sm20_div_rn_f64_full) ;  /* 0x0000000c00747944 */ /* 0x000fea0003c00000 */
.L_x_16:
[----:B------:R-:W-:Y:S01]  /*1cc0*/  MOV R8, UR18 ;  /* 0x0000001200087c02 */ /* 0x000fe20008000f00 */
[----:B------:R-:W-:-:S06]  /*1cd0*/  IMAD.U32 R9, RZ, RZ, UR19 ;  /* 0x00000013ff097e24 */ /* 0x000fcc000f8e00ff */
[----:B------:R-:W2:Y:S01]  /*1ce0*/  LDG.E.64 R8, desc[UR22][R8.64+0x20] ;  /* 0x0000201608087981 */ /* 0x000ea2000c1e1b00 */
[----:B------:R-:W-:Y:S01]  /*1cf0*/  UMOV UR16, 0x54442d18 ;  /* 0x54442d1800107882 */ /* 0x000fe20000000000 */
[----:B------:R-:W-:Y:S01]  /*1d00*/  UMOV UR17, 0x401921fb ;  /* 0x401921fb00117882 */ /* 0x000fe20000000000 */
[----:B------:R-:W-:Y:S01]  /*1d10*/  UIADD3 UR5, UPT, UPT, UR5, 0x4, URZ ;  /* 0x0000000405057890 */ /* 0x000fe2000fffe0ff */
[----:B------:R-:W-:-:S08]  /*1d20*/  DFMA R6, R2, -UR16, R6 ;  /* 0x8000001002067c2b */ /* 0x000fd00008000006 */
[----:B------:R-:W-:Y:S02]  /*1d30*/  DMUL R10, RZ, R6 ;  /* 0x00000006ff0a7228 */ /* 0x000fe40000000000 */
[----:B--2---:R-:W-:-:S06]  /*1d40*/  DFMA R6, R6, R8, RZ ;  /* 0x000000080606722b */ /* 0x004fcc00000000ff */
[----:B------:R-:W-:Y:S02]  /*1d50*/  DFMA R10, RZ, R8, -R10 ;  /* 0x00000008ff0a722b */ /* 0x000fe4000000080a */
[----:B------:R-:W-:-:S06]  /*1d60*/  DADD R16, R16, R6 ;  /* 0x0000000010107229 */ /* 0x000fcc0000000006 */
[----:B------:R-:W-:-:S11]  /*1d70*/  DADD R22, R22, R10 ;  /* 0x0000000016167229 */ /* 0x000fd6000000000a */
.L_x_12:
[----:B------:R-:W-:-:S09]  /*1d80*/  ULOP3.LUT UP0, UR6, UR21, 0x3, URZ, 0xc0, !UPT ;  /* 0x0000000315067892 */ /* 0x000fd2000f80c0ff */
[----:B------:R-:W-:Y:S05]  /*1d90*/  BRA.U !UP0, `(.L_x_11) ;  /* 0x0000000508b87547 */ /* 0x000fea000b800000 */
[----:B------:R-:W-:-:S09]  /*1da0*/  UISETP.NE.AND UP0, UPT, UR6, 0x1, UPT ;  /* 0x000000010600788c */ /* 0x000fd2000bf05270 */
        /* <DEDUP_REMOVED lines=24> */
.L_x_18:
        /* <DEDUP_REMOVED lines=35> */
.L_x_19:
[----:B------:R-:W-:Y:S02]  /*2160*/  IMAD.U32 R8, RZ, RZ, UR18 ;  /* 0x00000012ff087e24 */ /* 0x000fe4000f8e00ff */
        /* <DEDUP_REMOVED lines=11> */
.L_x_17:
[----:B------:R-:W-:-:S04]  /*2220*/  ULOP3.LUT UR6, UR21, 0x1, URZ, 0xc0, !UPT ;  /* 0x0000000115067892 */ /* 0x000fc8000f8ec0ff */
[----:B------:R-:W-:-:S09]  /*2230*/  UISETP.NE.U32.AND UP0, UPT, UR6, 0x1, UPT ;  /* 0x000000010600788c */ /* 0x000fd2000bf05070 */
[----:B------:R-:W-:Y:S05]  /*2240*/  BRA.U UP0, `(.L_x_11) ;  /* 0x00000001008c7547 */ /* 0x000fea000b800000 */
[----:B------:R-:W0:Y:S01]  /*2250*/  MUFU.RCP64H R7, R15 ;  /* 0x0000000f00077308 */ /* 0x000e220000001800 */
[----:B------:R-:W-:Y:S01]  /*2260*/  MOV R6, 0x1 ;  /* 0x0000000100067802 */ /* 0x000fe20000000f00 */
        /* <DEDUP_REMOVED lines=21> */
.L_x_20:
[----:B------:R-:W-:-:S06]  /*23c0*/  UIMAD.WIDE.U32 UR14, UR5, 0x8, UR14 ;  /* 0x00000008050e78a5 */ /* 0x000fcc000f8e000e */
[----:B------:R-:W-:Y:S02]  /*23d0*/  IMAD.U32 R8, RZ, RZ, UR14 ;  /* 0x0000000eff087e24 */ /* 0x000fe4000f8e00ff */
[----:B------:R-:W-:-:S06]  /*23e0*/  IMAD.U32 R9, RZ, RZ, UR15 ;  /* 0x0000000fff097e24 */ /* 0x000fcc000f8e00ff */
[----:B------:R-:W2:Y:S01]  /*23f0*/  LDG.E.64 R8, desc[UR22][R8.64+0x8] ;  /* 0x0000081608087981 */ /* 0x000ea2000c1e1b00 */
[----:B------:R-:W-:Y:S01]  /*2400*/  UMOV UR14, 0x54442d18 ;  /* 0x54442d18000e7882 */ /* 0x000fe20000000000 */
[----:B------:R-:W-:Y:S02]  /*2410*/  UMOV UR15, 0x401921fb ;  /* 0x401921fb000f7882 */ /* 0x000fe40000000000 */
[----:B------:R-:W-:-:S08]  /*2420*/  DFMA R2, R2, -UR14, R6 ;  /* 0x8000000e02027c2b */ /* 0x000fd00008000006 */
[----:B------:R-:W-:-:S08]  /*2430*/  DMUL R6, RZ, R2 ;  /* 0x00000002ff067228 */ /* 0x000fd00000000000 */
[-C--:B--2---:R-:W-:Y:S02]  /*2440*/  DFMA R6, RZ, R8.reuse, -R6 ;  /* 0x00000008ff06722b */ /* 0x084fe40000000806 */
[----:B------:R-:W-:-:S06]  /*2450*/  DFMA R2, R2, R8, RZ ;  /* 0x000000080202722b */ /* 0x000fcc00000000ff */
[----:B------:R-:W-:Y:S02]  /*2460*/  DADD R22, R22, R6 ;  /* 0x0000000016167229 */ /* 0x000fe40000000006 */
[----:B------:R-:W-:-:S11]  /*2470*/  DADD R16, R16, R2 ;  /* 0x0000000010107229 */ /* 0x000fd60000000002 */
.L_x_11:
[----:B------:R-:W-:-:S04]  /*2480*/  UIADD3 UR4, UPT, UPT, UR4, 0x1, URZ ;  /* 0x0000000104047890 */ /* 0x000fc8000fffe0ff */
[----:B------:R-:W-:-:S09]  /*2490*/  UISETP.NE.AND UP0, UPT, UR4, UR21, UPT ;  /* 0x000000150400728c */ /* 0x000fd2000bf05270 */
[----:B------:R-:W-:Y:S05]  /*24a0*/  BRA.U UP0, `(.L_x_21) ;  /* 0xffffffdd004c7547 */ /* 0x000fea000b83ffff */
[----:B------:R-:W0:Y:S08]  /*24b0*/  LDC.64 R2, c[0x0][0x388] ;  /* 0x0000e200ff027b82 */ /* 0x000e300000000a00 */
[----:B------:R-:W1:Y:S01]  /*24c0*/  LDC.64 R12, c[0x0][0x380] ;  /* 0x0000e000ff0c7b82 */ /* 0x000e620000000a00 */
[----:B0-----:R-:W-:-:S04]  /*24d0*/  IMAD.WIDE R2, R5, 0x2000, R2 ;  /* 0x0000200005027825 */ /* 0x001fc800078e0202 */
[----:B------:R-:W-:-:S05]  /*24e0*/  IMAD.WIDE.U32 R2, R0, 0x10, R2 ;  /* 0x0000001000027825 */ /* 0x000fca00078e0002 */
[----:B------:R0:W-:Y:S04]  /*24f0*/  STG.E.128 desc[UR22][R2.64+0x10], RZ ;  /* 0x000010ff02007986 */ /* 0x0001e8000c101d16 */
[----:B-1----:R-:W2:Y:S02]  /*2500*/  LDG.E R12, desc[UR22][R12.64] ;  /* 0x000000160c0c7981 */ /* 0x002ea4000c1e1900 */
[----:B--2---:R-:W-:-:S06]  /*2510*/  IMAD R6, R12, R12, RZ ;  /* 0x0000000c0c067224 */ /* 0x004fcc00078e02ff */
[----:B------:R-:W1:Y:S08]  /*2520*/  I2F.F64.U32 R6, R6 ;  /* 0x0000000600067312 */ /* 0x000e700000201800 */
[----:B-1----:R-:W1:Y:S01]  /*2530*/  MUFU.RCP64H R5, R7 ;  /* 0x0000000700057308 */ /* 0x002e620000001800 */
[----:B------:R-:W-:-:S05]  /*2540*/  VIADD R4, R7, 0x300402 ;  /* 0x0030040207047836 */ /* 0x000fca0000000000 */
[----:B------:R-:W-:Y:S01]  /*2550*/  FSETP.GEU.AND P0, PT, |R4|, 5.8789094863358348022e-39, PT ;  /* 0x004004020400780b */ /* 0x000fe20003f0e200 */
[----:B-1----:R-:W-:-:S08]  /*2560*/  DFMA R8, -R6, R4, 1 ;  /* 0x3ff000000608742b */ /* 0x002fd00000000104 */
[----:B------:R-:W-:-:S08]  /*2570*/  DFMA R8, R8, R8, R8 ;  /* 0x000000080808722b */ /* 0x000fd00000000008 */
[----:B------:R-:W-:-:S08]  /*2580*/  DFMA R8, R4, R8, R4 ;  /* 0x000000080408722b */ /* 0x000fd00000000004 */
[----:B------:R-:W-:-:S08]  /*2590*/  DFMA R10, -R6, R8, 1 ;  /* 0x3ff00000060a742b */ /* 0x000fd00000000108 */
[----:B------:R-:W-:Y:S01]  /*25a0*/  DFMA R8, R8, R10, R8 ;  /* 0x0000000a0808722b */ /* 0x000fe20000000008 */
[----:B0-----:R-:W-:Y:S10]  /*25b0*/  @P0 BRA `(.L_x_22) ;  /* 0x0000000000200947 */ /* 0x001ff40003800000 */
[----:B------:R-:W-:Y:S01]  /*25c0*/  LOP3.LUT R0, R7, 0x7fffffff, RZ, 0xc0, !PT ;  /* 0x7fffffff07007812 */ /* 0x000fe200078ec0ff */
[----:B------:R-:W-:Y:S01]  /*25d0*/  IMAD.MOV.U32 R9, RZ, RZ, R7 ;  /* 0x000000ffff097224 */ /* 0x000fe200078e0007 */
[----:B------:R-:W-:-:S03]  /*25e0*/  MOV R8, R6 ;  /* 0x0000000600087202 */ /* 0x000fc60000000f00 */
[----:B------:R-:W-:Y:S01]  /*25f0*/  VIADD R12, R0, 0xfff00000 ;  /* 0xfff00000000c7836 */ /* 0x000fe20000000000 */
[----:B------:R-:W-:-:S07]  /*2600*/  MOV R0, 0x2620 ;  /* 0x0000262000007802 */ /* 0x000fce0000000f00 */
[----:B------:R-:W-:Y:S05]  /*2610*/  CALL.REL.NOINC `($__internal_0_$__cuda_sm20_dblrcp_rn_slowpath_v3) ;  /* 0x00000000007c7944 */ /* 0x000fea0003c00000 */
[----:B------:R-:W-:Y:S01]  /*2620*/  IMAD.MOV.U32 R8, RZ, RZ, R12 ;  /* 0x000000ffff087224 */ /* 0x000fe200078e000c */
[----:B------:R-:W-:-:S07]  /*2630*/  MOV R9, R13 ;  /* 0x0000000d00097202 */ /* 0x000fce0000000f00 */
.L_x_22:
[-C--:B------:R-:W-:Y:S02]  /*2640*/  DMUL R4, RZ, R8.reuse ;  /* 0x00000008ff047228 */ /* 0x080fe40000000000 */
[-C--:B------:R-:W-:Y:S02]  /*2650*/  DMUL R6, R6, R8.reuse ;  /* 0x0000000806067228 */ /* 0x080fe40000000000 */
[-C--:B------:R-:W-:Y:S02]  /*2660*/  DMUL R22, R22, R8.reuse ;  /* 0x0000000816167228 */ /* 0x080fe40000000000 */
[----:B------:R-:W-:Y:S02]  /*2670*/  DMUL R16, R16, R8 ;  /* 0x0000000810107228 */ /* 0x000fe40000000000 */
[----:B------:R-:W-:-:S08]  /*2680*/  DMUL R10, R4, R4 ;  /* 0x00000004040a7228 */ /* 0x000fd00000000000 */
[----:B------:R-:W-:-:S06]  /*2690*/  DFMA R18, R6, R6, R10 ;  /* 0x000000060612722b */ /* 0x000fcc000000000a */
[----:B------:R-:W0:Y:S04]  /*26a0*/  MUFU.RCP64H R11, R19 ;  /* 0x00000013000b7308 */ /* 0x000e280000001800 */
[----:B------:R-:W-:-:S05]  /*26b0*/  VIADD R10, R19, 0x300402 ;  /* 0x00300402130a7836 */ /* 0x000fca0000000000 */
[----:B------:R-:W-:Y:S01]  /*26c0*/  FSETP.GEU.AND P0, PT, |R10|, 5.8789094863358348022e-39, PT ;  /* 0x004004020a00780b */ /* 0x000fe20003f0e200 */
[----:B0-----:R-:W-:-:S08]  /*26d0*/  DFMA R12, -R18, R10, 1 ;  /* 0x3ff00000120c742b */ /* 0x001fd0000000010a */
[----:B------:R-:W-:-:S08]  /*26e0*/  DFMA R12, R12, R12, R12 ;  /* 0x0000000c0c0c722b */ /* 0x000fd0000000000c */
[----:B------:R-:W-:-:S08]  /*26f0*/  DFMA R12, R10, R12, R10 ;  /* 0x0000000c0a0c722b */ /* 0x000fd0000000000a */
[----:B------:R-:W-:-:S08]  /*2700*/  DFMA R14, -R18, R12, 1 ;  /* 0x3ff00000120e742b */ /* 0x000fd0000000010c */
[----:B------:R-:W-:Y:S01]  /*2710*/  DFMA R12, R12, R14, R12 ;  /* 0x0000000e0c0c722b */ /* 0x000fe2000000000c */
[----:B------:R-:W-:Y:S10]  /*2720*/  @P0 BRA `(.L_x_23) ;  /* 0x0000000000180947 */ /* 0x000ff40003800000 */
[----:B------:R-:W-:Y:S01]  /*2730*/  LOP3.LUT R0, R19, 0x7fffffff, RZ, 0xc0, !PT ;  /* 0x7fffffff13007812 */ /* 0x000fe200078ec0ff */
[----:B------:R-:W-:Y:S02]  /*2740*/  IMAD.MOV.U32 R8, RZ, RZ, R18 ;  /* 0x000000ffff087224 */ /* 0x000fe400078e0012 */
[----:B------:R-:W-:Y:S01]  /*2750*/  IMAD.MOV.U32 R9, RZ, RZ, R19 ;  /* 0x000000ffff097224 */ /* 0x000fe200078e0013 */
[----:B------:R-:W-:Y:S02]  /*2760*/  IADD3 R12, PT, PT, R0, -0x100000, RZ ;  /* 0xfff00000000c7810 */ /* 0x000fe40007ffe0ff */
[----:B------:R-:W-:-:S07]  /*2770*/  MOV R0, 0x2790 ;  /* 0x0000279000007802 */ /* 0x000fce0000000f00 */
[----:B------:R-:W-:Y:S05]  /*2780*/  CALL.REL.NOINC `($__internal_0_$__cuda_sm20_dblrcp_rn_slowpath_v3) ;  /* 0x0000000000207944 */ /* 0x000fea0003c00000 */
.L_x_23:
[-C--:B------:R-:W-:Y:S02]  /*2790*/  DMUL R8, R16, R4.reuse ;  /* 0x0000000410087228 */ /* 0x080fe40000000000 */
[----:B------:R-:W-:-:S06]  /*27a0*/  DMUL R4, R22, R4 ;  /* 0x0000000416047228 */ /* 0x000fcc0000000000 */
[-C--:B------:R-:W-:Y:S02]  /*27b0*/  DFMA R8, R22, R6.reuse, R8 ;  /* 0x000000061608722b */ /* 0x080fe40000000008 */
[----:B------:R-:W-:-:S06]  /*27c0*/  DFMA R4, R16, R6, -R4 ;  /* 0x000000061004722b */ /* 0x000fcc0000000804 */
[-C--:B------:R-:W-:Y:S02]  /*27d0*/  DMUL R8, R8, R12.reuse ;  /* 0x0000000c08087228 */ /* 0x080fe40000000000 */
[----:B------:R-:W-:-:S07]  /*27e0*/  DMUL R10, R4, R12 ;  /* 0x0000000c040a7228 */ /* 0x000fce0000000000 */
[----:B------:R-:W-:Y:S01]  /*27f0*/  STG.E.128 desc[UR22][R2.64+0x10], R8 ;  /* 0x0000100802007986 */ /* 0x000fe2000c101d16 */
[----:B------:R-:W-:Y:S05]  /*2800*/  EXIT ;  /* 0x000000000000794d */ /* 0x000fea0003800000 */
        .weak           $__internal_0_$__cuda_sm20_dblrcp_rn_slowpath_v3
        .type           $__internal_0_$__cuda_sm20_dblrcp_rn_slowpath_v3,@function
        .size           $__internal_0_$__cuda_sm20_dblrcp_rn_slowpath_v3,($__internal_1_$__cuda_sm20_div_rn_f64_full - $__internal_0_$__cuda_sm20_dblrcp_rn_slowpath_v3)
$__internal_0_$__cuda_sm20_dblrcp_rn_slowpath_v3:
[----:B------:R-:W-:-:S14]  /*2810*/  DSETP.GTU.AND P0, PT, |R8|, +INF , PT ;  /* 0x7ff000000800742a */ /* 0x000fdc0003f0c200 */
[----:B------:R-:W-:Y:S05]  /*2820*/  @P0 BRA `(.L_x_24) ;  /* 0x00000000007c0947 */ /* 0x000fea0003800000 */
[----:B------:R-:W-:-:S05]  /*2830*/  LOP3.LUT R13, R9, 0x7fffffff, RZ, 0xc0, !PT ;  /* 0x7fffffff090d7812 */ /* 0x000fca00078ec0ff */
[----:B------:R-:W-:-:S05]  /*2840*/  VIADD R10, R13, 0xffffffff ;  /* 0xffffffff0d0a7836 */ /* 0x000fca0000000000 */
[----:B------:R-:W-:-:S13]  /*2850*/  ISETP.GE.U32.AND P0, PT, R10, 0x7fefffff, PT ;  /* 0x7fefffff0a00780c */ /* 0x000fda0003f06070 */
[----:B------:R-:W-:Y:S01]  /*2860*/  @P0 LOP3.LUT R11, R9, 0x7ff00000, RZ, 0x3c, !PT ;  /* 0x7ff00000090b0812 */ /* 0x000fe200078e3cff */
[----:B------:R-:W-:Y:S01]  /*2870*/  @P0 IMAD.MOV.U32 R10, RZ, RZ, RZ ;  /* 0x000000ffff0a0224 */ /* 0x000fe200078e00ff */
[----:B------:R-:W-:Y:S06]  /*2880*/  @P0 BRA `(.L_x_25) ;  /* 0x00000000006c0947 */ /* 0x000fec0003800000 */
[----:B------:R-:W-:-:S13]  /*2890*/  ISETP.GE.U32.AND P0, PT, R13, 0x1000001, PT ;  /* 0x010000010d00780c */ /* 0x000fda0003f06070 */
[----:B------:R-:W-:Y:S05]  /*28a0*/  @!P0 BRA `(.L_x_26) ;  /* 0x0000000000348947 */ /* 0x000fea0003800000 */
[----:B------:R-:W-:Y:S01]  /*28b0*/  VIADD R11, R9, 0xc0200000 ;  /* 0xc0200000090b7836 */ /* 0x000fe20000000000 */
[----:B------:R-:W-:-:S03]  /*28c0*/  MOV R10, R8 ;  /* 0x00000008000a7202 */ /* 0x000fc60000000f00 */
[----:B------:R-:W0:Y:S03]  /*28d0*/  MUFU.RCP64H R13, R11 ;  /* 0x0000000b000d7308 */ /* 0x000e260000001800 */
[----:B0-----:R-:W-:-:S08]  /*28e0*/  DFMA R14, -R10, R12, 1 ;  /* 0x3ff000000a0e742b */ /* 0x001fd0000000010c */
[----:B------:R-:W-:-:S08]  /*28f0*/  DFMA R14, R14, R14, R14 ;  /* 0x0000000e0e0e722b */ /* 0x000fd0000000000e */
[----:B------:R-:W-:-:S08]  /*2900*/  DFMA R14, R12, R14, R12 ;  /* 0x0000000e0c0e722b */ /* 0x000fd0000000000c */
[----:B------:R-:W-:-:S08]  /*2910*/  DFMA R12, -R10, R14, 1 ;  /* 0x3ff000000a0c742b */ /* 0x000fd0000000010e */
[----:B------:R-:W-:-:S08]  /*2920*/  DFMA R12, R14, R12, R14 ;  /* 0x0000000c0e0c722b */ /* 0x000fd0000000000e */
[----:B------:R-:W-:-:S08]  /*2930*/  DMUL R12, R12, 2.2250738585072013831e-308 ;  /* 0x001000000c0c7828 */ /* 0x000fd00000000000 */
[----:B------:R-:W-:-:S08]  /*2940*/  DFMA R8, -R8, R12, 1 ;  /* 0x3ff000000808742b */ /* 0x000fd0000000010c */
[----:B------:R-:W-:-:S08]  /*2950*/  DFMA R8, R8, R8, R8 ;  /* 0x000000080808722b */ /* 0x000fd00000000008 */
[----:B------:R-:W-:Y:S01]  /*2960*/  DFMA R10, R12, R8, R12 ;  /* 0x000000080c0a722b */ /* 0x000fe2000000000c */
[----:B------:R-:W-:Y:S10]  /*2970*/  BRA `(.L_x_25) ;  /* 0x0000000000307947 */ /* 0x000ff40003800000 */
.L_x_26:
[----:B------:R-:W-:Y:S01]  /*2980*/  DMUL R8, R8, 8.11296384146066816958e+31 ;  /* 0x4690000008087828 */ /* 0x000fe20000000000 */
[----:B------:R-:W-:-:S05]  /*2990*/  IMAD.MOV.U32 R10, RZ, RZ, R12 ;  /* 0x000000ffff0a7224 */ /* 0x000fca00078e000c */
[----:B------:R-:W0:Y:S02]  /*29a0*/  MUFU.RCP64H R11, R9 ;  /* 0x00000009000b7308 */ /* 0x000e240000001800 */
[----:B0-----:R-:W-:-:S08]  /*29b0*/  DFMA R12, -R8, R10, 1 ;  /* 0x3ff00000080c742b */ /* 0x001fd0000000010a */
[----:B------:R-:W-:-:S08]  /*29c0*/  DFMA R12, R12, R12, R12 ;  /* 0x0000000c0c0c722b */ /* 0x000fd0000000000c */
[----:B------:R-:W-:-:S08]  /*29d0*/  DFMA R12, R10, R12, R10 ;  /* 0x0000000c0a0c722b */ /* 0x000fd0000000000a */
[----:B------:R-:W-:-:S08]  /*29e0*/  DFMA R10, -R8, R12, 1 ;  /* 0x3ff00000080a742b */ /* 0x000fd0000000010c */
[----:B------:R-:W-:-:S08]  /*29f0*/  DFMA R10, R12, R10, R12 ;  /* 0x0000000a0c0a722b */ /* 0x000fd0000000000c */
[----:B------:R-:W-:Y:S01]  /*2a00*/  DMUL R10, R10, 8.11296384146066816958e+31 ;  /* 0x469000000a0a7828 */ /* 0x000fe20000000000 */
[----:B------:R-:W-:Y:S10]  /*2a10*/  BRA `(.L_x_25) ;  /* 0x0000000000087947 */ /* 0x000ff40003800000 */
.L_x_24:
[----:B------:R-:W-:Y:S01]  /*2a20*/  LOP3.LUT R11, R9, 0x80000, RZ, 0xfc, !PT ;  /* 0x00080000090b7812 */ /* 0x000fe200078efcff */
[----:B------:R-:W-:-:S07]  /*2a30*/  IMAD.MOV.U32 R10, RZ, RZ, R8 ;  /* 0x000000ffff0a7224 */ /* 0x000fce00078e0008 */
.L_x_25:
[----:B------:R-:W-:Y:S01]  /*2a40*/  IMAD.MOV.U32 R8, RZ, RZ, R0 ;  /* 0x000000ffff087224 */ /* 0x000fe200078e0000 */
[----:B------:R-:W-:Y:S01]  /*2a50*/  MOV R13, R11 ;  /* 0x0000000b000d7202 */ /* 0x000fe20000000f00 */
[----:B------:R-:W-:Y:S02]  /*2a60*/  IMAD.MOV.U32 R9, RZ, RZ, 0x0 ;  /* 0x00000000ff097424 */ /* 0x000fe400078e00ff */
[----:B------:R-:W-:Y:S02]  /*2a70*/  IMAD.MOV.U32 R12, RZ, RZ, R10 ;  /* 0x000000ffff0c7224 */ /* 0x000fe400078e000a */
[----:B------:R-:W-:Y:S05]  /*2a80*/  RET.REL.NODEC R8 `(_Z10computeDFTP6MatrixP10FreqMatrixii) ;  /* 0xffffffd4085c7950 */ /* 0x000fea0003c3ffff */
        .weak           $__internal_1_$__cuda_sm20_div_rn_f64_full
        .type           $__internal_1_$__cuda_sm20_div_rn_f64_full,@function
        .size           $__internal_1_$__cuda_sm20_div_rn_f64_full,(.L_x_34 - $__internal_1_$__cuda_sm20_div_rn_f64_full)
$__internal_1_$__cuda_sm20_div_rn_f64_full:
[C---:B------:R-:W-:Y:S01]  /*2a90*/  FSETP.GEU.AND P0, PT, |R21|.reuse, 1.469367938527859385e-39, PT ;  /* 0x001000001500780b */ /* 0x040fe20003f0e200 */
[----:B------:R-:W-:Y:S01]  /*2aa0*/  IMAD.MOV.U32 R27, RZ, RZ, R7 ;  /* 0x000000ffff1b7224 */ /* 0x000fe200078e0007 */
[----:B------:R-:W-:Y:S01]  /*2ab0*/  LOP3.LUT R18, R21, 0x800fffff, RZ, 0xc0, !PT ;  /* 0x800fffff15127812 */ /* 0x000fe200078ec0ff */
[----:B------:R-:W-:Y:S01]  /*2ac0*/  IMAD.MOV.U32 R26, RZ, RZ, R6 ;  /* 0x000000ffff1a7224 */ /* 0x000fe200078e0006 */
[----:B------:R-:W-:Y:S01]  /*2ad0*/  MOV R8, 0x1 ;  /* 0x0000000100087802 */ /* 0x000fe20000000f00 */
[----:B------:R-:W-:Y:S01]  /*2ae0*/  IMAD.MOV.U32 R7, RZ, RZ, 0x1ca00000 ;  /* 0x1ca00000ff077424 */ /* 0x000fe200078e00ff */
[----:B------:R-:W-:Y:S01]  /*2af0*/  LOP3.LUT R19, R18, 0x3ff00000, RZ, 0xfc, !PT ;  /* 0x3ff0000012137812 */ /* 0x000fe200078efcff */
[----:B------:R-:W-:Y:S01]  /*2b00*/  IMAD.MOV.U32 R18, RZ, RZ, R20 ;  /* 0x000000ffff127224 */ /* 0x000fe200078e0014 */
[----:B------:R-:W-:Y:S01]  /*2b10*/  LOP3.LUT R6, R27, 0x7ff00000, RZ, 0xc0, !PT ;  /* 0x7ff000001b067812 */ /* 0x000fe200078ec0ff */
[----:B------:R-:W-:-:S04]  /*2b20*/  IMAD.MOV.U32 R24, RZ, RZ, R26 ;  /* 0x000000ffff187224 */ /* 0x000fc800078e001a */
[----:B------:R-:W-:-:S06]  /*2b30*/  @!P0 DMUL R18, R20, 8.98846567431157953865e+307 ;  /* 0x7fe0000014128828 */ /* 0x000fcc0000000000 */
[----:B------:R-:W0:Y:S02]  /*2b40*/  MUFU.RCP64H R9, R19 ;  /* 0x0000001300097308 */ /* 0x000e240000001800 */
[----:B0-----:R-:W-:-:S08]  /*2b50*/  DFMA R28, R8, -R18, 1 ;  /* 0x3ff00000081c742b */ /* 0x001fd00000000812 */
[----:B------:R-:W-:-:S08]  /*2b60*/  DFMA R28, R28, R28, R28 ;  /* 0x0000001c1c1c722b */ /* 0x000fd0000000001c */
[----:B------:R-:W-:Y:S01]  /*2b70*/  DFMA R28, R8, R28, R8 ;  /* 0x0000001c081c722b */ /* 0x000fe20000000008 */
[----:B------:R-:W-:-:S04]  /*2b80*/  LOP3.LUT R9, R21, 0x7ff00000, RZ, 0xc0, !PT ;  /* 0x7ff0000015097812 */ /* 0x000fc800078ec0ff */
[----:B------:R-:W-:-:S03]  /*2b90*/  ISETP.GE.U32.AND P1, PT, R6, R9, PT ;  /* 0x000000090600720c */ /* 0x000fc60003f26070 */
[----:B------:R-:W-:Y:S01]  /*2ba0*/  DFMA R10, R28, -R18, 1 ;  /* 0x3ff000001c0a742b */ /* 0x000fe20000000812 */
[----:B------:R-:W-:Y:S02]  /*2bb0*/  SEL R8, R7, 0x63400000, !P1 ;  /* 0x6340000007087807 */ /* 0x000fe40004800000 */
[----:B------:R-:W-:Y:S02]  /*2bc0*/  FSETP.GEU.AND P1, PT, |R27|, 1.469367938527859385e-39, PT ;  /* 0x001000001b00780b */ /* 0x000fe40003f2e200 */
[----:B------:R-:W-:-:S03]  /*2bd0*/  LOP3.LUT R25, R8, 0x800fffff, R27, 0xf8, !PT ;  /* 0x800fffff08197812 */ /* 0x000fc600078ef81b */
[----:B------:R-:W-:Y:S01]  /*2be0*/  DFMA R28, R28, R10, R28 ;  /* 0x0000000a1c1c722b */ /* 0x000fe2000000001c */
[----:B------:R-:W-:-:S07]  /*2bf0*/  MOV R8, R6 ;  /* 0x0000000600087202 */ /* 0x000fce0000000f00 */
[----:B------:R-:W-:Y:S05]  /*2c00*/  @P1 BRA `(.L_x_27) ;  /* 0x0000000000201947 */ /* 0x000fea0003800000 */
[----:B------:R-:W-:Y:S01]  /*2c10*/  LOP3.LUT R11, R21, 0x7ff00000, RZ, 0xc0, !PT ;  /* 0x7ff00000150b7812 */ /* 0x000fe200078ec0ff */
[----:B------:R-:W-:-:S03]  /*2c20*/  IMAD.MOV.U32 R10, RZ, RZ, RZ ;  /* 0x000000ffff0a7224 */ /* 0x000fc600078e00ff */
[----:B------:R-:W-:-:S04]  /*2c30*/  ISETP.GE.U32.AND P1, PT, R6, R11, PT ;  /* 0x0000000b0600720c */ /* 0x000fc80003f26070 */
[----:B------:R-:W-:-:S04]  /*2c40*/  SEL R8, R7, 0x63400000, !P1 ;  /* 0x6340000007087807 */ /* 0x000fc80004800000 */
[----:B------:R-:W-:-:S04]  /*2c50*/  LOP3.LUT R8, R8, 0x80000000, R27, 0xf8, !PT ;  /* 0x8000000008087812 */ /* 0x000fc800078ef81b */
[----:B------:R-:W-:-:S06]  /*2c60*/  LOP3.LUT R11, R8, 0x100000, RZ, 0xfc, !PT ;  /* 0x00100000080b7812 */ /* 0x000fcc00078efcff */
[----:B------:R-:W-:-:S10]  /*2c70*/  DFMA R24, R24, 2, -R10 ;  /* 0x400000001818782b */ /* 0x000fd4000000080a */
[----:B------:R-:W-:-:S07]  /*2c80*/  LOP3.LUT R8, R25, 0x7ff00000, RZ, 0xc0, !PT ;  /* 0x7ff0000019087812 */ /* 0x000fce00078ec0ff */
.L_x_27:
[----:B------:R-:W-:Y:S01]  /*2c90*/  VIADD R10, R8, 0xffffffff ;  /* 0xffffffff080a7836 */ /* 0x000fe20000000000 */
[----:B------:R-:W-:Y:S01]  /*2ca0*/  @!P0 LOP3.LUT R9, R19, 0x7ff00000, RZ, 0xc0, !PT ;  /* 0x7ff0000013098812 */ /* 0x000fe200078ec0ff */
[----:B------:R-:W-:-:S03]  /*2cb0*/  DMUL R30, R28, R24 ;  /* 0x000000181c1e7228 */ /* 0x000fc60000000000 */
[----:B------:R-:W-:Y:S02]  /*2cc0*/  ISETP.GT.U32.AND P0, PT, R10, 0x7feffffe, PT ;  /* 0x7feffffe0a00780c */ /* 0x000fe40003f04070 */
[----:B------:R-:W-:-:S03]  /*2cd0*/  IADD3 R10, PT, PT, R9, -0x1, RZ ;  /* 0xffffffff090a7810 */ /* 0x000fc60007ffe0ff */
[----:B------:R-:W-:Y:S01]  /*2ce0*/  DFMA R32, R30, -R18, R24 ;  /* 0x800000121e20722b */ /* 0x000fe20000000018 */
[----:B------:R-:W-:-:S07]  /*2cf0*/  ISETP.GT.U32.OR P0, PT, R10, 0x7feffffe, P0 ;  /* 0x7feffffe0a00780c */ /* 0x000fce0000704470 */
[----:B------:R-:W-:-:S06]  /*2d00*/  DFMA R10, R28, R32, R30 ;  /* 0x000000201c0a722b */ /* 0x000fcc000000001e */
[----:B------:R-:W-:Y:S05]  /*2d10*/  @P0 BRA `(.L_x_28) ;  /* 0x0000000000740947 */ /* 0x000fea0003800000 */
[----:B------:R-:W-:-:S04]  /*2d20*/  LOP3.LUT R9, R21, 0x7ff00000, RZ, 0xc0, !PT ;  /* 0x7ff0000015097812 */ /* 0x000fc800078ec0ff */
[CC--:B------:R-:W-:Y:S02]  /*2d30*/  VIADDMNMX R8, R6.reuse, -R9.reuse, 0xb9600000, !PT ;  /* 0xb960000006087446 */ /* 0x0c0fe40007800909 */
[----:B------:R-:W-:Y:S02]  /*2d40*/  ISETP.GE.U32.AND P0, PT, R6, R9, PT ;  /* 0x000000090600720c */ /* 0x000fe40003f06070 */
[----:B------:R-:W-:Y:S02]  /*2d50*/  VIMNMX R8, PT, PT, R8, 0x46a00000, PT ;  /* 0x46a0000008087848 */ /* 0x000fe40003fe0100 */
[----:B------:R-:W-:-:S05]  /*2d60*/  SEL R7, R7, 0x63400000, !P0 ;  /* 0x6340000007077807 */ /* 0x000fca0004000000 */
[----:B------:R-:W-:Y:S02]  /*2d70*/  IMAD.IADD R7, R8, 0x1, -R7 ;  /* 0x0000000108077824 */ /* 0x000fe400078e0a07 */
[----:B------:R-:W-:Y:S02]  /*2d80*/  IMAD.MOV.U32 R8, RZ, RZ, RZ ;  /* 0x000000ffff087224 */ /* 0x000fe400078e00ff */
[----:B------:R-:W-:-:S06]  /*2d90*/  VIADD R9, R7, 0x7fe00000 ;  /* 0x7fe0000007097836 */ /* 0x000fcc0000000000 */
[----:B------:R-:W-:-:S10]  /*2da0*/  DMUL R28, R10, R8 ;  /* 0x000000080a1c7228 */ /* 0x000fd40000000000 */
[----:B------:R-:W-:-:S13]  /*2db0*/  FSETP.GTU.AND P0, PT, |R29|, 1.469367938527859385e-39, PT ;  /* 0x001000001d00780b */ /* 0x000fda0003f0c200 */
[----:B------:R-:W-:Y:S05]  /*2dc0*/  @P0 BRA `(.L_x_29) ;  /* 0x0000000000a80947 */ /* 0x000fea0003800000 */
[----:B------:R-:W-:-:S06]  /*2dd0*/  DFMA R18, R10, -R18, R24 ;  /* 0x800000120a12722b */ /* 0x000fcc0000000018 */
[----:B------:R-:W-:-:S04]  /*2de0*/  MOV R18, RZ ;  /* 0x000000ff00127202 */ /* 0x000fc80000000f00 */
[C---:B------:R-:W-:Y:S02]  /*2df0*/  FSETP.NEU.AND P0, PT, R19.reuse, RZ, PT ;  /* 0x000000ff1300720b */ /* 0x040fe40003f0d000 */
[----:B------:R-:W-:-:S04]  /*2e00*/  LOP3.LUT R20, R19, 0x80000000, R21, 0x48, !PT ;  /* 0x8000000013147812 */ /* 0x000fc800078e4815 */
[----:B------:R-:W-:-:S07]  /*2e10*/  LOP3.LUT R19, R20, R9, RZ, 0xfc, !PT ;  /* 0x0000000914137212 */ /* 0x000fce00078efcff */
[----:B------:R-:W-:Y:S05]  /*2e20*/  @!P0 BRA `(.L_x_29) ;  /* 0x0000000000908947 */ /* 0x000fea0003800000 */
[----:B------:R-:W-:Y:S01]  /*2e30*/  IMAD.MOV R9, RZ, RZ, -R7 ;  /* 0x000000ffff097224 */ /* 0x000fe200078e0a07 */
[----:B------:R-:W-:Y:S01]  /*2e40*/  IADD3 R7, PT, PT, -R7, -0x43300000, RZ ;  /* 0xbcd0000007077810 */ /* 0x000fe20007ffe1ff */
[----:B------:R-:W-:-:S06]  /*2e50*/  IMAD.MOV.U32 R8, RZ, RZ, RZ ;  /* 0x000000ffff087224 */ /* 0x000fcc00078e00ff */
[----:B------:R-:W-:Y:S02]  /*2e60*/  DFMA R8, R28, -R8, R10 ;  /* 0x800000081c08722b */ /* 0x000fe4000000000a */
[----:B------:R-:W-:-:S08]  /*2e70*/  DMUL.RP R10, R10, R18 ;  /* 0x000000120a0a7228 */ /* 0x000fd00000008000 */
[----:B------:R-:W-:Y:S02]  /*2e80*/  FSETP.NEU.AND P0, PT, |R9|, R7, PT ;  /* 0x000000070900720b */ /* 0x000fe40003f0d200 */
[----:B------:R-:W-:Y:S02]  /*2e90*/  LOP3.LUT R20, R11, R20, RZ, 0x3c, !PT ;  /* 0x000000140b147212 */ /* 0x000fe400078e3cff */
[----:B------:R-:W-:Y:S02]  /*2ea0*/  FSEL R6, R10, R28, !P0 ;  /* 0x0000001c0a067208 */ /* 0x000fe40004000000 */
[----:B------:R-:W-:-:S03]  /*2eb0*/  FSEL R7, R20, R29, !P0 ;  /* 0x0000001d14077208 */ /* 0x000fc60004000000 */
[----:B------:R-:W-:Y:S01]  /*2ec0*/  IMAD.MOV.U32 R28, RZ, RZ, R6 ;  /* 0x000000ffff1c7224 */ /* 0x000fe200078e0006 */
[----:B------:R-:W-:Y:S01]  /*2ed0*/  MOV R29, R7 ;  /* 0x00000007001d7202 */ /* 0x000fe20000000f00 */
[----:B------:R-:W-:Y:S06]  /*2ee0*/  BRA `(.L_x_29) ;  /* 0x0000000000607947 */ /* 0x000fec0003800000 */
.L_x_28:
[----:B------:R-:W-:-:S14]  /*2ef0*/  DSETP.NAN.AND P0, PT, R26, R26, PT ;  /* 0x0000001a1a00722a */ /* 0x000fdc0003f08000 */
[----:B------:R-:W-:Y:S05]  /*2f00*/  @P0 BRA `(.L_x_30) ;  /* 0x00000000004c0947 */ /* 0x000fea0003800000 */
[----:B------:R-:W-:-:S14]  /*2f10*/  DSETP.NAN.AND P0, PT, R20, R20, PT ;  /* 0x000000141400722a */ /* 0x000fdc0003f08000 */
[----:B------:R-:W-:Y:S05]  /*2f20*/  @P0 BRA `(.L_x_31) ;  /* 0x0000000000340947 */ /* 0x000fea0003800000 */
[----:B------:R-:W-:Y:S01]  /*2f30*/  ISETP.NE.AND P0, PT, R8, R9, PT ;  /* 0x000000090800720c */ /* 0x000fe20003f05270 */
[----:B------:R-:W-:Y:S02]  /*2f40*/  IMAD.MOV.U32 R28, RZ, RZ, 0x0 ;  /* 0x00000000ff1c7424 */ /* 0x000fe400078e00ff */
[----:B------:R-:W-:-:S10]  /*2f50*/  IMAD.MOV.U32 R29, RZ, RZ, -0x80000 ;  /* 0xfff80000ff1d7424 */ /* 0x000fd400078e00ff */
[----:B------:R-:W-:Y:S05]  /*2f60*/  @!P0 BRA `(.L_x_29) ;  /* 0x0000000000408947 */ /* 0x000fea0003800000 */
[----:B------:R-:W-:Y:S02]  /*2f70*/  ISETP.NE.AND P0, PT, R8, 0x7ff00000, PT ;  /* 0x7ff000000800780c */ /* 0x000fe40003f05270 */
[----:B------:R-:W-:Y:S02]  /*2f80*/  LOP3.LUT R21, R27, 0x80000000, R21, 0x48, !PT ;  /* 0x800000001b157812 */ /* 0x000fe400078e4815 */
[----:B------:R-:W-:-:S13]  /*2f90*/  ISETP.EQ.OR P0, PT, R9, RZ, !P0 ;  /* 0x000000ff0900720c */ /* 0x000fda0004702670 */
[----:B------:R-:W-:Y:S01]  /*2fa0*/  @P0 LOP3.LUT R6, R21, 0x7ff00000, RZ, 0xfc, !PT ;  /* 0x7ff0000015060812 */ /* 0x000fe200078efcff */
[----:B------:R-:W-:Y:S01]  /*2fb0*/  @!P0 IMAD.MOV.U32 R28, RZ, RZ, RZ ;  /* 0x000000ffff1c8224 */ /* 0x000fe200078e00ff */
[----:B------:R-:W-:Y:S01]  /*2fc0*/  @!P0 MOV R29, R21 ;  /* 0x00000015001d8202 */ /* 0x000fe20000000f00 */
[----:B------:R-:W-:Y:S02]  /*2fd0*/  @P0 IMAD.MOV.U32 R28, RZ, RZ, RZ ;  /* 0x000000ffff1c0224 */ /* 0x000fe400078e00ff */
[----:B------:R-:W-:Y:S01]  /*2fe0*/  @P0 IMAD.MOV.U32 R29, RZ, RZ, R6 ;  /* 0x000000ffff1d0224 */ /* 0x000fe200078e0006 */
[----:B------:R-:W-:Y:S06]  /*2ff0*/  BRA `(.L_x_29) ;  /* 0x00000000001c7947 */ /* 0x000fec0003800000 */
.L_x_31:
[----:B------:R-:W-:Y:S01]  /*3000*/  LOP3.LUT R7, R21, 0x80000, RZ, 0xfc, !PT ;  /* 0x0008000015077812 */ /* 0x000fe200078efcff */
[----:B------:R-:W-:-:S03]  /*3010*/  IMAD.MOV.U32 R28, RZ, RZ, R20 ;  /* 0x000000ffff1c7224 */ /* 0x000fc600078e0014 */
[----:B------:R-:W-:Y:S01]  /*3020*/  MOV R29, R7 ;  /* 0x00000007001d7202 */ /* 0x000fe20000000f00 */
[----:B------:R-:W-:Y:S06]  /*3030*/  BRA `(.L_x_29) ;  /* 0x00000000000c7947 */ /* 0x000fec0003800000 */
.L_x_30:
[----:B------:R-:W-:Y:S01]  /*3040*/  LOP3.LUT R7, R27, 0x80000, RZ, 0xfc, !PT ;  /* 0x000800001b077812 */ /* 0x000fe200078efcff */
[----:B------:R-:W-:-:S04]  /*3050*/  IMAD.MOV.U32 R28, RZ, RZ, R26 ;  /* 0x000000ffff1c7224 */ /* 0x000fc800078e001a */
[----:B------:R-:W-:-:S07]  /*3060*/  IMAD.MOV.U32 R29, RZ, RZ, R7 ;  /* 0x000000ffff1d7224 */ /* 0x000fce00078e0007 */
.L_x_29:
[----:B------:R-:W-:Y:S01]  /*3070*/  IMAD.MOV.U32 R8, RZ, RZ, R4 ;  /* 0x000000ffff087224 */ /* 0x000fe200078e0004 */
[----:B------:R-:W-:Y:S01]  /*3080*/  MOV R7, R29 ;  /* 0x0000001d00077202 */ /* 0x000fe20000000f00 */
[----:B------:R-:W-:Y:S02]  /*3090*/  IMAD.MOV.U32 R9, RZ, RZ, 0x0 ;  /* 0x00000000ff097424 */ /* 0x000fe400078e00ff */
[----:B------:R-:W-:Y:S02]  /*30a0*/  IMAD.MOV.U32 R6, RZ, RZ, R28 ;  /* 0x000000ffff067224 */ /* 0x000fe400078e001c */
[----:B------:R-:W-:Y:S05]  /*30b0*/  RET.REL.NODEC R8 `(_Z10computeDFTP6MatrixP10FreqMatrixii) ;  /* 0xffffffcc08d07950 */ /* 0x000fea0003c3ffff */
.L_x_32:
[----:B------:R-:W-:-:S00]  /*30c0*/  BRA `(.L_x_32) ;  /* 0xfffffffc00fc7947 */ /* 0x000fc0000383ffff */
[----:B------:R-:W-:-:S00]  /*30d0*/  NOP ;  /* 0x0000000000007918 */ /* 0x000fc00000000000 */
        /* <DEDUP_REMOVED lines=10> */
.L_x_34:


//--------------------- .nv.shared.reserved.0     --------------------------
	.section	.nv.shared.reserved.0,"aw",@nobits
	.weak		__nv_reservedSMEM_offset_0_alias
	.size		__nv_reservedSMEM_offset_0_alias, 0, 64
	.other		__nv_reservedSMEM_offset_0_alias,@"STO_CUDA_RESERVED_SHARED STV_DEFAULT"
__nv_reservedSMEM_offset_0_alias:
	.zero		0
	.zero		64


//--------------------- .nv.constant0._Z10computeDFTP6MatrixP10FreqMatrixii --------------------------
	.section	.nv.constant0._Z10computeDFTP6MatrixP10FreqMatrixii,"a",@progbits
	.sectionflags	@""
	.align	4
.nv.constant0._Z10computeDFTP6MatrixP10FreqMatrixii:
	.zero		920


//--------------------- SYMBOLS --------------------------

	.type		.nv.reservedSmem.offset0,@object
	.size		.nv.reservedSmem.offset0,0x4
